// auto-generated by cutlass_sweep.conv — config: {"arch": "sm_100", "cluster_m": 2, "cluster_n": 1, "conv_kind": "wgrad", "dtype": "e4m3", "ndim": 3, "tile_k": 64, "tile_m": 256, "tile_n": 64}
#include "cutlass/cutlass.h"
#include "cute/tensor.hpp"
#include "cutlass/kernel_hardware_info.hpp"
#include "cutlass/conv/convolution.h"
#include "cutlass/conv/dispatch_policy.hpp"
#include "cutlass/conv/collective/collective_builder.hpp"
#include "cutlass/conv/kernel/conv_universal.hpp"
#include "cutlass/conv/device/conv_universal_adapter.hpp"
#include "cutlass/epilogue/collective/collective_builder.hpp"

using namespace cute;
using Elem = cutlass::float_e4m3_t;
using Acc  = float;
using LayoutAB = cutlass::layout::TensorNDHWC;
using LayoutC  = cutlass::layout::TensorKCSRT;
constexpr auto ConvOp = cutlass::conv::Operator::kWgrad;
using TileShape    = Shape<_256, Shape<_64>, Shape<_64>>;
using ClusterShape = Shape<_2, _1, _1>;

using CollectiveEpilogue = typename cutlass::epilogue::collective::CollectiveBuilder<
    cutlass::arch::Sm100, cutlass::arch::OpClassTensorOp,
    TileShape, ClusterShape,
    cutlass::epilogue::collective::EpilogueTileAuto,
    Acc, Acc,
    Elem, LayoutC, 128 / cutlass::sizeof_bits<Elem>::value,
    Elem, LayoutC, 128 / cutlass::sizeof_bits<Elem>::value,
    cutlass::epilogue::collective::EpilogueScheduleAuto
  >::CollectiveOp;

using CollectiveMainloop = typename cutlass::conv::collective::CollectiveBuilder<
    cutlass::arch::Sm100, cutlass::arch::OpClassTensorOp, ConvOp,
    Elem, LayoutAB, 128 / cutlass::sizeof_bits<Elem>::value,
    Elem, LayoutAB, 128 / cutlass::sizeof_bits<Elem>::value,
    Acc,
    TileShape, ClusterShape,
    cutlass::conv::collective::StageCountAutoCarveout<
        static_cast<int>(sizeof(typename CollectiveEpilogue::SharedStorage))>,
    cutlass::conv::collective::KernelScheduleAuto
  >::CollectiveOp;

using ProblemShape = cutlass::conv::ConvProblemShape<
    ConvOp, CollectiveMainloop::DispatchPolicy::NumSpatialDimensions>;
using ConvKernel = cutlass::conv::kernel::ConvUniversal<
    ProblemShape, CollectiveMainloop, CollectiveEpilogue>;
using Conv = cutlass::conv::device::ConvUniversalAdapter<ConvKernel>;

auto* _anchor = &cutlass::device_kernel<ConvKernel>;


// ===== COMPILED SASS (sm_100a) =====

	.target	sm_100a

	.elftype	@"ET_EXEC"


//--------------------- .note.nv.tkinfo           --------------------------
	.section	.note.nv.tkinfo,"",@"SHT_NOTE"
	.sectionflags	@"SHF_NOTE_NV_TKINFO"
	.tkinfo
        /*0018*/ 	.word	0x00000002
        /*0030*/ 	.string	""
        /*0030*/ 	.string	"ptxas"
        /*0030*/ 	.string	"Cuda compilation tools, release 13.0, V13.0.88"
        /*0030*/ 	.string	"Build cuda_13.0.r13.0/compiler.36424714_0"
        /*0030*/ 	.string	"-arch sm_100a -m 64 "



//--------------------- .note.nv.cuinfo           --------------------------
	.section	.note.nv.cuinfo,"",@"SHT_NOTE"
	.sectionflags	@"SHF_NOTE_NV_CUINFO"
        /*0018*/ 	.short	0x0002
        /*001a*/ 	.short	0x0064
        /*001c*/ 	.short	0x0082
	.zero		2


//--------------------- .nv.info                  --------------------------
	.section	.nv.info,"",@"SHT_CUDA_INFO"
	.align	4


	//----- nvinfo : EIATTR_REGCOUNT
	.align		4
        /*0000*/ 	.byte	0x04, 0x2f
        /*0002*/ 	.short	(.L_19 - .L_18)
	.align		4
.L_18:
        /*0004*/ 	.word	index@(_ZN7cutlass13device_kernelINS_4conv6kernel13ConvUniversalINS1_16ConvProblemShapeILNS1_8OperatorE2ELi3EEENS1_10collective14CollectiveConvINS1_47MainloopSm100TmaUmmaWarpSpecializedImplicitGemmILS5_2ELi20ELi3ELi1ELi2EN4cute5tupleIJNSA_1CILi2EEENSC_ILi1EEESE_EEEEENSB_IJNSC_ILi256EEENSB_IJNSC_ILi64EEEEEESJ_EEENS_12float_e4m3_tESL_NSA_8TiledMMAINSA_8MMA_AtomIJNSA_10MMA_TraitsINSA_25SM100_MMA_F8F6F4_2x1SM_SSEJSL_SL_fSH_SI_NSA_17integral_constantINSA_4UMMA5MajorELSS_1EEEST_NSQ_INSR_7ScaleInELSU_0EEESV_EEEEEENSA_6LayoutINSB_IJSE_SE_SE_EEENSB_IJNSC_ILi0EEES10_S10_EEEEENSB_IJNSA_10UnderscoreES13_S13_EEEEENS7_6detail27Sm100ImplicitGemmTileTraitsINSA_18SM100_TMA_2SM_LOADENSA_14ComposedLayoutINSA_7SwizzleILi3ELi4ELi3EEENSA_18smem_ptr_flag_bitsILi8EEENSY_INSB_IJNSC_ILi128EEENSC_ILi8EEEEEENSB_IJSE_S1E_EEEEEEEvEENS17_INSA_25SM100_TMA_2SM_LOAD_IM2COLENS19_INS1A_ILi1ELi4ELi3EEES1D_NSY_INSB_IJNSC_ILi32EEES1F_EEENSB_IJSE_S1N_EEEEEEEvEEEENS_8epilogue10collective18CollectiveEpilogueINS1U_23Sm100TmaWarpSpecializedILi1ELi1ELi64ELb0ELb0EEEJNSB_IJS1E_SJ_SJ_EEENSB_IJNSY_IS1E_SE_EENSY_ISI_SE_EEEEESL_NSB_IJlNSB_IJSE_lllEEES10_EEESL_S24_NS1U_6fusion15FusionCallbacksIS1Y_NS25_17LinearCombinationISL_fSL_fLNS_15FloatRoundStyleE2EEES1Z_S22_JEEENSA_5SM1004TMEM4LOAD26SM100_TMEM_LOAD_32dp32b64xENSA_13SM90_TMA_LOADENS19_INS1A_ILi2ELi4ELi3EEES1D_NSY_INSB_IJS1F_SI_EEENSB_IJSI_SE_EEEEEEENSA_39AutoVectorizingCopyWithAssumedAlignmentILi128EEENSA_14SM90_TMA_STOREES2K_S2M_S2M_EEEvvEEEEvNT_6ParamsE)
        /*0008*/ 	.word	0x0000009a


	//----- nvinfo : EIATTR_FRAME_SIZE
	.align		4
.L_19:
        /*000c*/ 	.byte	0x04, 0x11
        /*000e*/ 	.short	(.L_21 - .L_20)
	.align		4
.L_20:
        /*0010*/ 	.word	index@($__internal_2_$__cuda_sm10x_tcgen05_guardrail_trap_unallocated_columns_being_dealloced)
        /*0014*/ 	.word	0x00000008


	//----- nvinfo : EIATTR_FRAME_SIZE
	.align		4
.L_21:
        /*0018*/ 	.byte	0x04, 0x11
        /*001a*/ 	.short	(.L_23 - .L_22)
	.align		4
.L_22:
        /*001c*/ 	.word	index@($__internal_1_$__cuda_sm10x_tcgen05_guardrail_trap_phase_invalid_during_alloc)
        /*0020*/ 	.word	0x00000008


	//----- nvinfo : EIATTR_FRAME_SIZE
	.align		4
.L_23:
        /*0024*/ 	.byte	0x04, 0x11
        /*0026*/ 	.short	(.L_25 - .L_24)
	.align		4
.L_24:
        /*0028*/ 	.word	index@($__internal_0_$__cuda_sm10x_tcgen05_guardrail_trap_col_being_dealloced_not_returned_by_alloc)
        /*002c*/ 	.word	0x00000008


	//----- nvinfo : EIATTR_FRAME_SIZE
	.align		4
.L_25:
        /*0030*/ 	.byte	0x04, 0x11
        /*0032*/ 	.short	(.L_27 - .L_26)
	.align		4
.L_26:
        /*0034*/ 	.word	index@(_ZN7cutlass13device_kernelINS_4conv6kernel13ConvUniversalINS1_16ConvProblemShapeILNS1_8OperatorE2ELi3EEENS1_10collective14CollectiveConvINS1_47MainloopSm100TmaUmmaWarpSpecializedImplicitGemmILS5_2ELi20ELi3ELi1ELi2EN4cute5tupleIJNSA_1CILi2EEENSC_ILi1EEESE_EEEEENSB_IJNSC_ILi256EEENSB_IJNSC_ILi64EEEEEESJ_EEENS_12float_e4m3_tESL_NSA_8TiledMMAINSA_8MMA_AtomIJNSA_10MMA_TraitsINSA_25SM100_MMA_F8F6F4_2x1SM_SSEJSL_SL_fSH_SI_NSA_17integral_constantINSA_4UMMA5MajorELSS_1EEEST_NSQ_INSR_7ScaleInELSU_0EEESV_EEEEEENSA_6LayoutINSB_IJSE_SE_SE_EEENSB_IJNSC_ILi0EEES10_S10_EEEEENSB_IJNSA_10UnderscoreES13_S13_EEEEENS7_6detail27Sm100ImplicitGemmTileTraitsINSA_18SM100_TMA_2SM_LOADENSA_14ComposedLayoutINSA_7SwizzleILi3ELi4ELi3EEENSA_18smem_ptr_flag_bitsILi8EEENSY_INSB_IJNSC_ILi128EEENSC_ILi8EEEEEENSB_IJSE_S1E_EEEEEEEvEENS17_INSA_25SM100_TMA_2SM_LOAD_IM2COLENS19_INS1A_ILi1ELi4ELi3EEES1D_NSY_INSB_IJNSC_ILi32EEES1F_EEENSB_IJSE_S1N_EEEEEEEvEEEENS_8epilogue10collective18CollectiveEpilogueINS1U_23Sm100TmaWarpSpecializedILi1ELi1ELi64ELb0ELb0EEEJNSB_IJS1E_SJ_SJ_EEENSB_IJNSY_IS1E_SE_EENSY_ISI_SE_EEEEESL_NSB_IJlNSB_IJSE_lllEEES10_EEESL_S24_NS1U_6fusion15FusionCallbacksIS1Y_NS25_17LinearCombinationISL_fSL_fLNS_15FloatRoundStyleE2EEES1Z_S22_JEEENSA_5SM1004TMEM4LOAD26SM100_TMEM_LOAD_32dp32b64xENSA_13SM90_TMA_LOADENS19_INS1A_ILi2ELi4ELi3EEES1D_NSY_INSB_IJS1F_SI_EEENSB_IJSI_SE_EEEEEEENSA_39AutoVectorizingCopyWithAssumedAlignmentILi128EEENSA_14SM90_TMA_STOREES2K_S2M_S2M_EEEvvEEEEvNT_6ParamsE)
        /*0038*/ 	.word	0x00000008


	//----- nvinfo : EIATTR_MIN_STACK_SIZE
	.align		4
.L_27:
        /*003c*/ 	.byte	0x04, 0x12
        /*003e*/ 	.short	(.L_29 - .L_28)
	.align		4
.L_28:
        /*0040*/ 	.word	index@(_ZN7cutlass13device_kernelINS_4conv6kernel13ConvUniversalINS1_16ConvProblemShapeILNS1_8OperatorE2ELi3EEENS1_10collective14CollectiveConvINS1_47MainloopSm100TmaUmmaWarpSpecializedImplicitGemmILS5_2ELi20ELi3ELi1ELi2EN4cute5tupleIJNSA_1CILi2EEENSC_ILi1EEESE_EEEEENSB_IJNSC_ILi256EEENSB_IJNSC_ILi64EEEEEESJ_EEENS_12float_e4m3_tESL_NSA_8TiledMMAINSA_8MMA_AtomIJNSA_10MMA_TraitsINSA_25SM100_MMA_F8F6F4_2x1SM_SSEJSL_SL_fSH_SI_NSA_17integral_constantINSA_4UMMA5MajorELSS_1EEEST_NSQ_INSR_7ScaleInELSU_0EEESV_EEEEEENSA_6LayoutINSB_IJSE_SE_SE_EEENSB_IJNSC_ILi0EEES10_S10_EEEEENSB_IJNSA_10UnderscoreES13_S13_EEEEENS7_6detail27Sm100ImplicitGemmTileTraitsINSA_18SM100_TMA_2SM_LOADENSA_14ComposedLayoutINSA_7SwizzleILi3ELi4ELi3EEENSA_18smem_ptr_flag_bitsILi8EEENSY_INSB_IJNSC_ILi128EEENSC_ILi8EEEEEENSB_IJSE_S1E_EEEEEEEvEENS17_INSA_25SM100_TMA_2SM_LOAD_IM2COLENS19_INS1A_ILi1ELi4ELi3EEES1D_NSY_INSB_IJNSC_ILi32EEES1F_EEENSB_IJSE_S1N_EEEEEEEvEEEENS_8epilogue10collective18CollectiveEpilogueINS1U_23Sm100TmaWarpSpecializedILi1ELi1ELi64ELb0ELb0EEEJNSB_IJS1E_SJ_SJ_EEENSB_IJNSY_IS1E_SE_EENSY_ISI_SE_EEEEESL_NSB_IJlNSB_IJSE_lllEEES10_EEESL_S24_NS1U_6fusion15FusionCallbacksIS1Y_NS25_17LinearCombinationISL_fSL_fLNS_15FloatRoundStyleE2EEES1Z_S22_JEEENSA_5SM1004TMEM4LOAD26SM100_TMEM_LOAD_32dp32b64xENSA_13SM90_TMA_LOADENS19_INS1A_ILi2ELi4ELi3EEES1D_NSY_INSB_IJS1F_SI_EEENSB_IJSI_SE_EEEEEEENSA_39AutoVectorizingCopyWithAssumedAlignmentILi128EEENSA_14SM90_TMA_STOREES2K_S2M_S2M_EEEvvEEEEvNT_6ParamsE)
        /*0044*/ 	.word	0x00000008
.L_29:


//--------------------- .nv.compat                --------------------------
	.section	.nv.compat,"",@"SHT_CUDA_COMPAT_INFO"
	.align	4
        /*0000*/ 	.byte	0x02, 0x09, 0x01, 0x00, 0x02, 0x02, 0x02, 0x00, 0x02, 0x05, 0x05, 0x00, 0x03, 0x07, 0x01, 0x01
        /*0010*/ 	.byte	0x02, 0x03, 0x01, 0x00, 0x02, 0x06, 0x01, 0x00, 0x04, 0x0b, 0x08, 0x00, 0x09, 0x00, 0x00, 0x00
        /*0020*/ 	.byte	0x00, 0x00, 0x00, 0x00


//--------------------- .nv.info._ZN7cutlass13device_kernelINS_4conv6kernel13ConvUniversalINS1_16ConvProblemShapeILNS1_8OperatorE2ELi3EEENS1_10collective14CollectiveConvINS1_47MainloopSm100TmaUmmaWarpSpecializedImplicitGemmILS5_2ELi20ELi3ELi1ELi2EN4cute5tupleIJNSA_1CILi2EEENSC_ILi1EEESE_EEEEENSB_IJNSC_ILi256EEENSB_IJNSC_ILi64EEEEEESJ_EEENS_12float_e4m3_tESL_NSA_8TiledMMAINSA_8MMA_AtomIJNSA_10MMA_TraitsINSA_25SM100_MMA_F8F6F4_2x1SM_SSEJSL_SL_fSH_SI_NSA_17integral_constantINSA_4UMMA5MajorELSS_1EEEST_NSQ_INSR_7ScaleInELSU_0EEESV_EEEEEENSA_6LayoutINSB_IJSE_SE_SE_EEENSB_IJNSC_ILi0EEES10_S10_EEEEENSB_IJNSA_10UnderscoreES13_S13_EEEEENS7_6detail27Sm100ImplicitGemmTileTraitsINSA_18SM100_TMA_2SM_LOADENSA_14ComposedLayoutINSA_7SwizzleILi3ELi4ELi3EEENSA_18smem_ptr_flag_bitsILi8EEENSY_INSB_IJNSC_ILi128EEENSC_ILi8EEEEEENSB_IJSE_S1E_EEEEEEEvEENS17_INSA_25SM100_TMA_2SM_LOAD_IM2COLENS19_INS1A_ILi1ELi4ELi3EEES1D_NSY_INSB_IJNSC_ILi32EEES1F_EEENSB_IJSE_S1N_EEEEEEEvEEEENS_8epilogue10collective18CollectiveEpilogueINS1U_23Sm100TmaWarpSpecializedILi1ELi1ELi64ELb0ELb0EEEJNSB_IJS1E_SJ_SJ_EEENSB_IJNSY_IS1E_SE_EENSY_ISI_SE_EEEEESL_NSB_IJlNSB_IJSE_lllEEES10_EEESL_S24_NS1U_6fusion15FusionCallbacksIS1Y_NS25_17LinearCombinationISL_fSL_fLNS_15FloatRoundStyleE2EEES1Z_S22_JEEENSA_5SM1004TMEM4LOAD26SM100_TMEM_LOAD_32dp32b64xENSA_13SM90_TMA_LOADENS19_INS1A_ILi2ELi4ELi3EEES1D_NSY_INSB_IJS1F_SI_EEENSB_IJSI_SE_EEEEEEENSA_39AutoVectorizingCopyWithAssumedAlignmentILi128EEENSA_14SM90_TMA_STOREES2K_S2M_S2M_EEEvvEEEEvNT_6ParamsE --------------------------
	.section	.nv.info._ZN7cutlass13device_kernelINS_4conv6kernel13ConvUniversalINS1_16ConvProblemShapeILNS1_8OperatorE2ELi3EEENS1_10collective14CollectiveConvINS1_47MainloopSm100TmaUmmaWarpSpecializedImplicitGemmILS5_2ELi20ELi3ELi1ELi2EN4cute5tupleIJNSA_1CILi2EEENSC_ILi1EEESE_EEEEENSB_IJNSC_ILi256EEENSB_IJNSC_ILi64EEEEEESJ_EEENS_12float_e4m3_tESL_NSA_8TiledMMAINSA_8MMA_AtomIJNSA_10MMA_TraitsINSA_25SM100_MMA_F8F6F4_2x1SM_SSEJSL_SL_fSH_SI_NSA_17integral_constantINSA_4UMMA5MajorELSS_1EEEST_NSQ_INSR_7ScaleInELSU_0EEESV_EEEEEENSA_6LayoutINSB_IJSE_SE_SE_EEENSB_IJNSC_ILi0EEES10_S10_EEEEENSB_IJNSA_10UnderscoreES13_S13_EEEEENS7_6detail27Sm100ImplicitGemmTileTraitsINSA_18SM100_TMA_2SM_LOADENSA_14ComposedLayoutINSA_7SwizzleILi3ELi4ELi3EEENSA_18smem_ptr_flag_bitsILi8EEENSY_INSB_IJNSC_ILi128EEENSC_ILi8EEEEEENSB_IJSE_S1E_EEEEEEEvEENS17_INSA_25SM100_TMA_2SM_LOAD_IM2COLENS19_INS1A_ILi1ELi4ELi3EEES1D_NSY_INSB_IJNSC_ILi32EEES1F_EEENSB_IJSE_S1N_EEEEEEEvEEEENS_8epilogue10collective18CollectiveEpilogueINS1U_23Sm100TmaWarpSpecializedILi1ELi1ELi64ELb0ELb0EEEJNSB_IJS1E_SJ_SJ_EEENSB_IJNSY_IS1E_SE_EENSY_ISI_SE_EEEEESL_NSB_IJlNSB_IJSE_lllEEES10_EEESL_S24_NS1U_6fusion15FusionCallbacksIS1Y_NS25_17LinearCombinationISL_fSL_fLNS_15FloatRoundStyleE2EEES1Z_S22_JEEENSA_5SM1004TMEM4LOAD26SM100_TMEM_LOAD_32dp32b64xENSA_13SM90_TMA_LOADENS19_INS1A_ILi2ELi4ELi3EEES1D_NSY_INSB_IJS1F_SI_EEENSB_IJSI_SE_EEEEEEENSA_39AutoVectorizingCopyWithAssumedAlignmentILi128EEENSA_14SM90_TMA_STOREES2K_S2M_S2M_EEEvvEEEEvNT_6ParamsE,"",@"SHT_CUDA_INFO"
	.sectionflags	@""
	.align	4


	//----- nvinfo : EIATTR_CUDA_API_VERSION
	.align		4
        /*0000*/ 	.byte	0x04, 0x37
        /*0002*/ 	.short	(.L_31 - .L_30)
.L_30:
        /*0004*/ 	.word	0x00000082


	//----- nvinfo : EIATTR_KPARAM_INFO
	.align		4
.L_31:
        /*0008*/ 	.byte	0x04, 0x17
        /*000a*/ 	.short	(.L_33 - .L_32)
.L_32:
        /*000c*/ 	.word	0x00000000
        /*0010*/ 	.short	0x0000
        /*0012*/ 	.short	0x0000
        /*0014*/ 	.byte	0x00, 0xf0, 0x01, 0x24


	//----- nvinfo : EIATTR_AT_ENTRY_FRAGMENTS
	.align		4
.L_33:
        /*0018*/ 	.byte	0x04, 0x4f
        /*001a*/ 	.short	(.L_35 - .L_34)


	//   ....[0]....
.L_34:
        /*001c*/ 	.word	0x00000007


	//----- nvinfo : EIATTR_RESERVED_SMEM_USED
	.align		4
.L_35:
        /*0020*/ 	.byte	0x01, 0x41
	.zero		2


	//----- nvinfo : EIATTR_SPARSE_MMA_MASK
	.align		4
        /*0024*/ 	.byte	0x03, 0x50
        /*0026*/ 	.short	0x0000


	//----- nvinfo : EIATTR_TCGEN05_2CTA_USED
	.align		4
        /*0028*/ 	.byte	0x01, 0x52
	.zero		2


	//----- nvinfo : EIATTR_MAXREG_COUNT
	.align		4
        /*002c*/ 	.byte	0x03, 0x1b
        /*002e*/ 	.short	0x00ff


	//----- nvinfo : EIATTR_NUM_BARRIERS
	.align		4
        /*0030*/ 	.byte	0x02, 0x4c
        /*0032*/ 	.byte	0x07
	.zero		1


	//----- nvinfo : EIATTR_EXTERNS
	.align		4
        /*0034*/ 	.byte	0x04, 0x0f
        /*0036*/ 	.short	(.L_37 - .L_36)


	//   ....[0]....
	.align		4
.L_36:
        /*0038*/ 	.word	index@(__assertfail)


	//----- nvinfo : EIATTR_MERCURY_ISA_VERSION
	.align		4
.L_37:
        /*003c*/ 	.byte	0x03, 0x5f
        /*003e*/ 	.short	0x0101


	//----- nvinfo : EIATTR_INT_WARP_WIDE_INSTR_OFFSETS
	.align		4
        /*0040*/ 	.byte	0x04, 0x31
        /*0042*/ 	.short	(.L_39 - .L_38)


	//   ....[0]....
.L_38:
        /*0044*/ 	.word	0x00000e20


	//   ....[1]....
        /*0048*/ 	.word	0x00000ed0


	//   ....[2]....
        /*004c*/ 	.word	0x000052b0


	//   ....[3]....
        /*0050*/ 	.word	0x000052d0


	//   ....[4]....
        /*0054*/ 	.word	0x00005300


	//----- nvinfo : EIATTR_COOP_GROUP_MASK_REGIDS
	.align		4
.L_39:
        /*0058*/ 	.byte	0x04, 0x29
        /*005a*/ 	.short	(.L_41 - .L_40)


	//   ....[0]....
.L_40:
        /*005c*/ 	.word	0xffffffff


	//   ....[1]....
        /*0060*/ 	.word	0xffffffff


	//   ....[2]....
        /*0064*/ 	.word	0xffffffff


	//   ....[3]....
        /*0068*/ 	.word	0xffffffff


	//   ....[4]....
        /*006c*/ 	.word	0xffffffff


	//   ....[5]....
        /*0070*/ 	.word	0xffffffff


	//   ....[6]....
        /*0074*/ 	.word	0xffffffff


	//   ....[7]....
        /*0078*/ 	.word	0xffffffff


	//   ....[8]....
        /*007c*/ 	.word	0xffffffff


	//   ....[9]....
        /*0080*/ 	.word	0xffffffff


	//   ....[10]....
        /*0084*/ 	.word	0xffffffff


	//   ....[11]....
        /*0088*/ 	.word	0xffffffff


	//   ....[12]....
        /*008c*/ 	.word	0xffffffff


	//----- nvinfo : EIATTR_COOP_GROUP_INSTR_OFFSETS
	.align		4
.L_41:
        /*0090*/ 	.byte	0x04, 0x28
        /*0092*/ 	.short	(.L_43 - .L_42)


	//   ....[0]....
.L_42:
        /*0094*/ 	.word	0x000000d0


	//   ....[1]....
        /*0098*/ 	.word	0x00000540


	//   ....[2]....
        /*009c*/ 	.word	0x00000910


	//   ....[3]....
        /*00a0*/ 	.word	0x00000a50


	//   ....[4]....
        /*00a4*/ 	.word	0x00000b50


	//   ....[5]....
        /*00a8*/ 	.word	0x00000ca0


	//   ....[6]....
        /*00ac*/ 	.word	0x00000f40


	//   ....[7]....
        /*00b0*/ 	.word	0x00002c80


	//   ....[8]....
        /*00b4*/ 	.word	0x000042a0


	//   ....[9]....
        /*00b8*/ 	.word	0x00004770


	//   ....[10]....
        /*00bc*/ 	.word	0x000047a0


	//   ....[11]....
        /*00c0*/ 	.word	0x000051c0


	//   ....[12]....
        /*00c4*/ 	.word	0x000053d0


	//----- nvinfo : EIATTR_VRC_CTA_INIT_COUNT
	.align		4
.L_43:
        /*00c8*/ 	.byte	0x02, 0x4a
        /*00ca*/ 	.byte	0x80
	.zero		1


	//----- nvinfo : EIATTR_SYSCALL_OFFSETS
	.align		4
        /*00cc*/ 	.byte	0x04, 0x46
        /*00ce*/ 	.short	(.L_45 - .L_44)


	//   ....[0]....
.L_44:
        /*00d0*/ 	.word	0x00007130


	//   ....[1]....
        /*00d4*/ 	.word	0x00007270


	//   ....[2]....
        /*00d8*/ 	.word	0x00007a50


	//----- nvinfo : EIATTR_MBARRIER_INSTR_OFFSETS
	.align		4
.L_45:
        /*00dc*/ 	.byte	0x04, 0x39
        /*00de*/ 	.short	(.L_47 - .L_46)


	//   ....[0]....
.L_46:
        /*00e0*/ 	.word	0x00000670
        /*00e4*/ 	.word	0x000000ff
        /*00e8*/ 	.word	0x00000000
        /*00ec*/ 	.short	0x0100
        /*00ee*/ 	.byte	0x04
	.zero		1


	//   ....[1]....
        /*00f0*/ 	.word	0x00000680
        /*00f4*/ 	.word	0x000000ff
        /*00f8*/ 	.word	0x000000a0
        /*00fc*/ 	.short	0x0100
        /*00fe*/ 	.byte	0x04
	.zero		1


	//   ....[2]....
        /*0100*/ 	.word	0x00000690
        /*0104*/ 	.word	0x000000ff
        /*0108*/ 	.word	0x00000008
        /*010c*/ 	.short	0x0100
        /*010e*/ 	.byte	0x04
	.zero		1


	//   ....[3]....
        /*0110*/ 	.word	0x000006a0
        /*0114*/ 	.word	0x000000ff
        /*0118*/ 	.word	0x000000a8
        /*011c*/ 	.short	0x0100
        /*011e*/ 	.byte	0x04
	.zero		1


	//   ....[4]....
        /*0120*/ 	.word	0x000006b0
        /*0124*/ 	.word	0x000000ff
        /*0128*/ 	.word	0x00000010
        /*012c*/ 	.short	0x0100
        /*012e*/ 	.byte	0x04
	.zero		1


	//   ....[5]....
        /*0130*/ 	.word	0x000006c0
        /*0134*/ 	.word	0x000000ff
        /*0138*/ 	.word	0x000000b0
        /*013c*/ 	.short	0x0100
        /*013e*/ 	.byte	0x04
	.zero		1


	//   ....[6]....
        /*0140*/ 	.word	0x000006d0
        /*0144*/ 	.word	0x000000ff
        /*0148*/ 	.word	0x00000018
        /*014c*/ 	.short	0x0100
        /*014e*/ 	.byte	0x04
	.zero		1


	//   ....[7]....
        /*0150*/ 	.word	0x000006e0
        /*0154*/ 	.word	0x000000ff
        /*0158*/ 	.word	0x000000b8
        /*015c*/ 	.short	0x0100
        /*015e*/ 	.byte	0x04
	.zero		1


	//   ....[8]....
        /*0160*/ 	.word	0x000006f0
        /*0164*/ 	.word	0x000000ff
        /*0168*/ 	.word	0x00000020
        /*016c*/ 	.short	0x0100
        /*016e*/ 	.byte	0x04
	.zero		1


	//   ....[9]....
        /*0170*/ 	.word	0x00000700
        /*0174*/ 	.word	0x000000ff
        /*0178*/ 	.word	0x000000c0
        /*017c*/ 	.short	0x0100
        /*017e*/ 	.byte	0x04
	.zero		1


	//   ....[10]....
        /*0180*/ 	.word	0x00000710
        /*0184*/ 	.word	0x000000ff
        /*0188*/ 	.word	0x00000028
        /*018c*/ 	.short	0x0100
        /*018e*/ 	.byte	0x04
	.zero		1


	//   ....[11]....
        /*0190*/ 	.word	0x00000720
        /*0194*/ 	.word	0x000000ff
        /*0198*/ 	.word	0x000000c8
        /*019c*/ 	.short	0x0100
        /*019e*/ 	.byte	0x04
	.zero		1


	//   ....[12]....
        /*01a0*/ 	.word	0x00000730
        /*01a4*/ 	.word	0x000000ff
        /*01a8*/ 	.word	0x00000030
        /*01ac*/ 	.short	0x0100
        /*01ae*/ 	.byte	0x04
	.zero		1


	//   ....[13]....
        /*01b0*/ 	.word	0x00000740
        /*01b4*/ 	.word	0x000000ff
        /*01b8*/ 	.word	0x000000d0
        /*01bc*/ 	.short	0x0100
        /*01be*/ 	.byte	0x04
	.zero		1


	//   ....[14]....
        /*01c0*/ 	.word	0x00000750
        /*01c4*/ 	.word	0x000000ff
        /*01c8*/ 	.word	0x00000038
        /*01cc*/ 	.short	0x0100
        /*01ce*/ 	.byte	0x04
	.zero		1


	//   ....[15]....
        /*01d0*/ 	.word	0x00000760
        /*01d4*/ 	.word	0x000000ff
        /*01d8*/ 	.word	0x000000d8
        /*01dc*/ 	.short	0x0100
        /*01de*/ 	.byte	0x04
	.zero		1


	//   ....[16]....
        /*01e0*/ 	.word	0x00000770
        /*01e4*/ 	.word	0x000000ff
        /*01e8*/ 	.word	0x00000040
        /*01ec*/ 	.short	0x0100
        /*01ee*/ 	.byte	0x04
	.zero		1


	//   ....[17]....
        /*01f0*/ 	.word	0x00000780
        /*01f4*/ 	.word	0x000000ff
        /*01f8*/ 	.word	0x000000e0
        /*01fc*/ 	.short	0x0100
        /*01fe*/ 	.byte	0x04
	.zero		1


	//   ....[18]....
        /*0200*/ 	.word	0x00000790
        /*0204*/ 	.word	0x000000ff
        /*0208*/ 	.word	0x00000048
        /*020c*/ 	.short	0x0100
        /*020e*/ 	.byte	0x04
	.zero		1


	//   ....[19]....
        /*0210*/ 	.word	0x000007a0
        /*0214*/ 	.word	0x000000ff
        /*0218*/ 	.word	0x000000e8
        /*021c*/ 	.short	0x0100
        /*021e*/ 	.byte	0x04
	.zero		1


	//   ....[20]....
        /*0220*/ 	.word	0x000007b0
        /*0224*/ 	.word	0x000000ff
        /*0228*/ 	.word	0x00000050
        /*022c*/ 	.short	0x0100
        /*022e*/ 	.byte	0x04
	.zero		1


	//   ....[21]....
        /*0230*/ 	.word	0x000007c0
        /*0234*/ 	.word	0x000000ff
        /*0238*/ 	.word	0x000000f0
        /*023c*/ 	.short	0x0100
        /*023e*/ 	.byte	0x04
	.zero		1


	//   ....[22]....
        /*0240*/ 	.word	0x000007d0
        /*0244*/ 	.word	0x000000ff
        /*0248*/ 	.word	0x00000058
        /*024c*/ 	.short	0x0100
        /*024e*/ 	.byte	0x04
	.zero		1


	//   ....[23]....
        /*0250*/ 	.word	0x000007e0
        /*0254*/ 	.word	0x000000ff
        /*0258*/ 	.word	0x000000f8
        /*025c*/ 	.short	0x0100
        /*025e*/ 	.byte	0x04
	.zero		1


	//   ....[24]....
        /*0260*/ 	.word	0x000007f0
        /*0264*/ 	.word	0x000000ff
        /*0268*/ 	.word	0x00000060
        /*026c*/ 	.short	0x0100
        /*026e*/ 	.byte	0x04
	.zero		1


	//   ....[25]....
        /*0270*/ 	.word	0x00000800
        /*0274*/ 	.word	0x000000ff
        /*0278*/ 	.word	0x00000100
        /*027c*/ 	.short	0x0100
        /*027e*/ 	.byte	0x04
	.zero		1


	//   ....[26]....
        /*0280*/ 	.word	0x00000810
        /*0284*/ 	.word	0x000000ff
        /*0288*/ 	.word	0x00000068
        /*028c*/ 	.short	0x0100
        /*028e*/ 	.byte	0x04
	.zero		1


	//   ....[27]....
        /*0290*/ 	.word	0x00000820
        /*0294*/ 	.word	0x000000ff
        /*0298*/ 	.word	0x00000108
        /*029c*/ 	.short	0x0100
        /*029e*/ 	.byte	0x04
	.zero		1


	//   ....[28]....
        /*02a0*/ 	.word	0x00000830
        /*02a4*/ 	.word	0x000000ff
        /*02a8*/ 	.word	0x00000070
        /*02ac*/ 	.short	0x0100
        /*02ae*/ 	.byte	0x04
	.zero		1


	//   ....[29]....
        /*02b0*/ 	.word	0x00000840
        /*02b4*/ 	.word	0x000000ff
        /*02b8*/ 	.word	0x00000110
        /*02bc*/ 	.short	0x0100
        /*02be*/ 	.byte	0x04
	.zero		1


	//   ....[30]....
        /*02c0*/ 	.word	0x00000850
        /*02c4*/ 	.word	0x000000ff
        /*02c8*/ 	.word	0x00000078
        /*02cc*/ 	.short	0x0100
        /*02ce*/ 	.byte	0x04
	.zero		1


	//   ....[31]....
        /*02d0*/ 	.word	0x00000860
        /*02d4*/ 	.word	0x000000ff
        /*02d8*/ 	.word	0x00000118
        /*02dc*/ 	.short	0x0100
        /*02de*/ 	.byte	0x04
	.zero		1


	//   ....[32]....
        /*02e0*/ 	.word	0x00000870
        /*02e4*/ 	.word	0x000000ff
        /*02e8*/ 	.word	0x00000080
        /*02ec*/ 	.short	0x0100
        /*02ee*/ 	.byte	0x04
	.zero		1


	//   ....[33]....
        /*02f0*/ 	.word	0x00000880
        /*02f4*/ 	.word	0x000000ff
        /*02f8*/ 	.word	0x00000120
        /*02fc*/ 	.short	0x0100
        /*02fe*/ 	.byte	0x04
	.zero		1


	//   ....[34]....
        /*0300*/ 	.word	0x00000890
        /*0304*/ 	.word	0x000000ff
        /*0308*/ 	.word	0x00000088
        /*030c*/ 	.short	0x0100
        /*030e*/ 	.byte	0x04
	.zero		1


	//   ....[35]....
        /*0310*/ 	.word	0x000008a0
        /*0314*/ 	.word	0x000000ff
        /*0318*/ 	.word	0x00000128
        /*031c*/ 	.short	0x0100
        /*031e*/ 	.byte	0x04
	.zero		1


	//   ....[36]....
        /*0320*/ 	.word	0x000008b0
        /*0324*/ 	.word	0x000000ff
        /*0328*/ 	.word	0x00000090
        /*032c*/ 	.short	0x0100
        /*032e*/ 	.byte	0x04
	.zero		1


	//   ....[37]....
        /*0330*/ 	.word	0x000008c0
        /*0334*/ 	.word	0x000000ff
        /*0338*/ 	.word	0x00000130
        /*033c*/ 	.short	0x0100
        /*033e*/ 	.byte	0x04
	.zero		1


	//   ....[38]....
        /*0340*/ 	.word	0x000008d0
        /*0344*/ 	.word	0x000000ff
        /*0348*/ 	.word	0x00000098
        /*034c*/ 	.short	0x0100
        /*034e*/ 	.byte	0x04
	.zero		1


	//   ....[39]....
        /*0350*/ 	.word	0x000008e0
        /*0354*/ 	.word	0x000000ff
        /*0358*/ 	.word	0x00000138
        /*035c*/ 	.short	0x0100
        /*035e*/ 	.byte	0x04
	.zero		1


	//   ....[40]....
        /*0360*/ 	.word	0x00000a20
        /*0364*/ 	.word	0x000000ff
        /*0368*/ 	.word	0x00000140
        /*036c*/ 	.short	0x0100
        /*036e*/ 	.byte	0x04
	.zero		1


	//   ....[41]....
        /*0370*/ 	.word	0x00000a30
        /*0374*/ 	.word	0x000000ff
        /*0378*/ 	.word	0x00000148
        /*037c*/ 	.short	0x0100
        /*037e*/ 	.byte	0x04
	.zero		1


	//   ....[42]....
        /*0380*/ 	.word	0x00000b20
        /*0384*/ 	.word	0x000000ff
        /*0388*/ 	.word	0x00000150
        /*038c*/ 	.short	0x0100
        /*038e*/ 	.byte	0x04
	.zero		1


	//   ....[43]....
        /*0390*/ 	.word	0x00000b30
        /*0394*/ 	.word	0x000000ff
        /*0398*/ 	.word	0x00000158
        /*039c*/ 	.short	0x0100
        /*039e*/ 	.byte	0x04
	.zero		1


	//   ....[44]....
        /*03a0*/ 	.word	0x00000c70
        /*03a4*/ 	.word	0x000000ff
        /*03a8*/ 	.word	0x00000160
        /*03ac*/ 	.short	0x0100
        /*03ae*/ 	.byte	0x06
	.zero		1


	//   ....[45]....
        /*03b0*/ 	.word	0x00000c80
        /*03b4*/ 	.word	0x000000ff
        /*03b8*/ 	.word	0x00000168
        /*03bc*/ 	.short	0x0100
        /*03be*/ 	.byte	0x06
	.zero		1


	//   ....[46]....
        /*03c0*/ 	.word	0x00000dc0
        /*03c4*/ 	.word	0x000000ff
        /*03c8*/ 	.word	0x00000170
        /*03cc*/ 	.short	0x0100
        /*03ce*/ 	.byte	0x04
	.zero		1


	//   ....[47]....
        /*03d0*/ 	.word	0x00000dd0
        /*03d4*/ 	.word	0x000000ff
        /*03d8*/ 	.word	0x00000180
        /*03dc*/ 	.short	0x0100
        /*03de*/ 	.byte	0x04
	.zero		1


	//   ....[48]....
        /*03e0*/ 	.word	0x00000de0
        /*03e4*/ 	.word	0x000000ff
        /*03e8*/ 	.word	0x00000178
        /*03ec*/ 	.short	0x0100
        /*03ee*/ 	.byte	0x04
	.zero		1


	//   ....[49]....
        /*03f0*/ 	.word	0x00000df0
        /*03f4*/ 	.word	0x000000ff
        /*03f8*/ 	.word	0x00000188
        /*03fc*/ 	.short	0x0100
        /*03fe*/ 	.byte	0x04
	.zero		1


	//   ....[50]....
        /*0400*/ 	.word	0x00000ef0
        /*0404*/ 	.word	0x000000ff
        /*0408*/ 	.word	0x00000190
        /*040c*/ 	.short	0x0100
        /*040e*/ 	.byte	0x06
	.zero		1


	//   ....[51]....
        /*0410*/ 	.word	0x00001dd0
        /*0414*/ 	.word	0x000000ff
        /*0418*/ 	.word	0x000000a0
        /*041c*/ 	.short	0x010a
        /*041e*/ 	.byte	0x06
	.zero		1


	//   ....[52]....
        /*0420*/ 	.word	0x00002250
        /*0424*/ 	.word	0x000000ff
        /*0428*/ 	.word	0x000000a0
        /*042c*/ 	.short	0x010a
        /*042e*/ 	.byte	0x0b
	.zero		1


	//   ....[53]....
        /*0430*/ 	.word	0x00002400
        /*0434*/ 	.word	0x000000ff
        /*0438*/ 	.word	0x000000a0
        /*043c*/ 	.short	0x010a
        /*043e*/ 	.byte	0x08
	.zero		1


	//   ....[54]....
        /*0440*/ 	.word	0x00002680
        /*0444*/ 	.word	0x000000ff
        /*0448*/ 	.word	0x00000158
        /*044c*/ 	.short	0x0101
        /*044e*/ 	.byte	0x1e
	.zero		1


	//   ....[55]....
        /*0450*/ 	.word	0x000026b0
        /*0454*/ 	.word	0x000000ff
        /*0458*/ 	.word	0x000000a0
        /*045c*/ 	.short	0x010a
        /*045e*/ 	.byte	0x04
	.zero		1


	//   ....[56]....
        /*0460*/ 	.word	0x00002870
        /*0464*/ 	.word	0x000000ff
        /*0468*/ 	.word	0x000000a0
        /*046c*/ 	.short	0x010a
        /*046e*/ 	.byte	0x1c
	.zero		1


	//   ....[57]....
        /*0470*/ 	.word	0x00002a20
        /*0474*/ 	.word	0x000000ff
        /*0478*/ 	.word	0x000000a0
        /*047c*/ 	.short	0x010a
        /*047e*/ 	.byte	0x08
	.zero		1


	//   ....[58]....
        /*0480*/ 	.word	0x00002c90
        /*0484*/ 	.word	0x000000ff
        /*0488*/ 	.word	0x00000160
        /*048c*/ 	.short	0x010a
        /*048e*/ 	.byte	0x1e
	.zero		1


	//   ....[59]....
        /*0490*/ 	.word	0x00002d50
        /*0494*/ 	.word	0x000000ff
        /*0498*/ 	.word	0x00000000
        /*049c*/ 	.short	0x0101
        /*049e*/ 	.byte	0x04
	.zero		1


	//   ....[60]....
        /*04a0*/ 	.word	0x00003320
        /*04a4*/ 	.word	0x000000ff
        /*04a8*/ 	.word	0x00000000
        /*04ac*/ 	.short	0x010a
        /*04ae*/ 	.byte	0x04
	.zero		1


	//   ....[61]....
        /*04b0*/ 	.word	0x000033c0
        /*04b4*/ 	.word	0x000000ff
        /*04b8*/ 	.word	0x00000000
        /*04bc*/ 	.short	0x010a
        /*04be*/ 	.byte	0x05
	.zero		1


	//   ....[62]....
        /*04c0*/ 	.word	0x00003460
        /*04c4*/ 	.word	0x000000ff
        /*04c8*/ 	.word	0x00000000
        /*04cc*/ 	.short	0x010a
        /*04ce*/ 	.byte	0x05
	.zero		1


	//   ....[63]....
        /*04d0*/ 	.word	0x00003500
        /*04d4*/ 	.word	0x000000ff
        /*04d8*/ 	.word	0x00000000
        /*04dc*/ 	.short	0x010a
        /*04de*/ 	.byte	0x05
	.zero		1


	//   ....[64]....
        /*04e0*/ 	.word	0x000035a0
        /*04e4*/ 	.word	0x000000ff
        /*04e8*/ 	.word	0x00000000
        /*04ec*/ 	.short	0x010a
        /*04ee*/ 	.byte	0x05
	.zero		1


	//   ....[65]....
        /*04f0*/ 	.word	0x00003640
        /*04f4*/ 	.word	0x000000ff
        /*04f8*/ 	.word	0x00000000
        /*04fc*/ 	.short	0x010a
        /*04fe*/ 	.byte	0x05
	.zero		1


	//   ....[66]....
        /*0500*/ 	.word	0x000036e0
        /*0504*/ 	.word	0x000000ff
        /*0508*/ 	.word	0x00000000
        /*050c*/ 	.short	0x010a
        /*050e*/ 	.byte	0x05
	.zero		1


	//   ....[67]....
        /*0510*/ 	.word	0x00003780
        /*0514*/ 	.word	0x000000ff
        /*0518*/ 	.word	0x00000000
        /*051c*/ 	.short	0x010a
        /*051e*/ 	.byte	0x05
	.zero		1


	//   ....[68]....
        /*0520*/ 	.word	0x00003820
        /*0524*/ 	.word	0x000000ff
        /*0528*/ 	.word	0x00000000
        /*052c*/ 	.short	0x010a
        /*052e*/ 	.byte	0x05
	.zero		1


	//   ....[69]....
        /*0530*/ 	.word	0x000038c0
        /*0534*/ 	.word	0x000000ff
        /*0538*/ 	.word	0x00000000
        /*053c*/ 	.short	0x010a
        /*053e*/ 	.byte	0x05
	.zero		1


	//   ....[70]....
        /*0540*/ 	.word	0x00003960
        /*0544*/ 	.word	0x000000ff
        /*0548*/ 	.word	0x00000000
        /*054c*/ 	.short	0x010a
        /*054e*/ 	.byte	0x05
	.zero		1


	//   ....[71]....
        /*0550*/ 	.word	0x00003a00
        /*0554*/ 	.word	0x000000ff
        /*0558*/ 	.word	0x00000000
        /*055c*/ 	.short	0x010a
        /*055e*/ 	.byte	0x05
	.zero		1


	//   ....[72]....
        /*0560*/ 	.word	0x00003aa0
        /*0564*/ 	.word	0x000000ff
        /*0568*/ 	.word	0x00000000
        /*056c*/ 	.short	0x010a
        /*056e*/ 	.byte	0x05
	.zero		1


	//   ....[73]....
        /*0570*/ 	.word	0x00003b40
        /*0574*/ 	.word	0x000000ff
        /*0578*/ 	.word	0x00000000
        /*057c*/ 	.short	0x010a
        /*057e*/ 	.byte	0x05
	.zero		1


	//   ....[74]....
        /*0580*/ 	.word	0x00003be0
        /*0584*/ 	.word	0x000000ff
        /*0588*/ 	.word	0x00000000
        /*058c*/ 	.short	0x010a
        /*058e*/ 	.byte	0x05
	.zero		1


	//   ....[75]....
        /*0590*/ 	.word	0x00003c80
        /*0594*/ 	.word	0x000000ff
        /*0598*/ 	.word	0x00000000
        /*059c*/ 	.short	0x010a
        /*059e*/ 	.byte	0x05
	.zero		1


	//   ....[76]....
        /*05a0*/ 	.word	0x00003d20
        /*05a4*/ 	.word	0x000000ff
        /*05a8*/ 	.word	0x00000000
        /*05ac*/ 	.short	0x010a
        /*05ae*/ 	.byte	0x05
	.zero		1


	//   ....[77]....
        /*05b0*/ 	.word	0x00003dc0
        /*05b4*/ 	.word	0x000000ff
        /*05b8*/ 	.word	0x00000000
        /*05bc*/ 	.short	0x010a
        /*05be*/ 	.byte	0x05
	.zero		1


	//   ....[78]....
        /*05c0*/ 	.word	0x00003e60
        /*05c4*/ 	.word	0x000000ff
        /*05c8*/ 	.word	0x00000000
        /*05cc*/ 	.short	0x010a
        /*05ce*/ 	.byte	0x05
	.zero		1


	//   ....[79]....
        /*05d0*/ 	.word	0x00003f10
        /*05d4*/ 	.word	0x00000000
        /*05d8*/ 	.word	0x00000000
        /*05dc*/ 	.short	0x010a
        /*05de*/ 	.byte	0xff
	.zero		1


	//   ....[80]....
        /*05e0*/ 	.word	0x00004060
        /*05e4*/ 	.word	0x000000ff
        /*05e8*/ 	.word	0x00000168
        /*05ec*/ 	.short	0x010a
        /*05ee*/ 	.byte	0x04
	.zero		1


	//   ....[81]....
        /*05f0*/ 	.word	0x00004100
        /*05f4*/ 	.word	0x000000ff
        /*05f8*/ 	.word	0x00000160
        /*05fc*/ 	.short	0x010a
        /*05fe*/ 	.byte	0x04
	.zero		1


	//   ....[82]....
        /*0600*/ 	.word	0x000041a0
        /*0604*/ 	.word	0x000000ff
        /*0608*/ 	.word	0x00000000
        /*060c*/ 	.short	0x0101
        /*060e*/ 	.byte	0x05
	.zero		1


	//   ....[83]....
        /*0610*/ 	.word	0x000041e0
        /*0614*/ 	.word	0x000000ff
        /*0618*/ 	.word	0x00000168
        /*061c*/ 	.short	0x0106
        /*061e*/ 	.byte	0x04
	.zero		1


	//   ....[84]....
        /*0620*/ 	.word	0x00004220
        /*0624*/ 	.word	0x00000000
        /*0628*/ 	.word	0x00000168
        /*062c*/ 	.short	0x010a
        /*062e*/ 	.byte	0xff
	.zero		1


	//   ....[85]....
        /*0630*/ 	.word	0x00004470
        /*0634*/ 	.word	0x000000ff
        /*0638*/ 	.word	0x00000008
        /*063c*/ 	.short	0x010a
        /*063e*/ 	.byte	0x05
	.zero		1


	//   ....[86]....
        /*0640*/ 	.word	0x00004490
        /*0644*/ 	.word	0x000000ff
        /*0648*/ 	.word	0x00000008
        /*064c*/ 	.short	0x010a
        /*064e*/ 	.byte	0x05
	.zero		1


	//   ....[87]....
        /*0650*/ 	.word	0x00004620
        /*0654*/ 	.word	0x000000ff
        /*0658*/ 	.word	0x00000008
        /*065c*/ 	.short	0x010a
        /*065e*/ 	.byte	0x05
	.zero		1


	//   ....[88]....
        /*0660*/ 	.word	0x00004640
        /*0664*/ 	.word	0x000000ff
        /*0668*/ 	.word	0x00000008
        /*066c*/ 	.short	0x010a
        /*066e*/ 	.byte	0x05
	.zero		1


	//   ....[89]....
        /*0670*/ 	.word	0x00004700
        /*0674*/ 	.word	0x000000ff
        /*0678*/ 	.word	0x00000000
        /*067c*/ 	.short	0x0101
        /*067e*/ 	.byte	0x04
	.zero		1


	//   ....[90]....
        /*0680*/ 	.word	0x00004a10
        /*0684*/ 	.word	0x000000ff
        /*0688*/ 	.word	0x00000160
        /*068c*/ 	.short	0x010a
        /*068e*/ 	.byte	0x12
	.zero		1


	//   ....[91]....
        /*0690*/ 	.word	0x00004ab0
        /*0694*/ 	.word	0x000000ff
        /*0698*/ 	.word	0x00000000
        /*069c*/ 	.short	0x0101
        /*069e*/ 	.byte	0x1d
	.zero		1


	//   ....[92]....
        /*06a0*/ 	.word	0x00004af0
        /*06a4*/ 	.word	0x000000ff
        /*06a8*/ 	.word	0x00000180
        /*06ac*/ 	.short	0x010a
        /*06ae*/ 	.byte	0x17
	.zero		1


	//   ....[93]....
        /*06b0*/ 	.word	0x00004bd0
        /*06b4*/ 	.word	0x000000ff
        /*06b8*/ 	.word	0x00000000
        /*06bc*/ 	.short	0x010a
        /*06be*/ 	.byte	0x04
	.zero		1


	//   ....[94]....
        /*06c0*/ 	.word	0x00004c30
        /*06c4*/ 	.word	0x000000ff
        /*06c8*/ 	.word	0x00000000
        /*06cc*/ 	.short	0x010a
        /*06ce*/ 	.byte	0x0a
	.zero		1


	//   ....[95]....
        /*06d0*/ 	.word	0x00004d60
        /*06d4*/ 	.word	0x000000ff
        /*06d8*/ 	.word	0x00000000
        /*06dc*/ 	.short	0x010a
        /*06de*/ 	.byte	0x04
	.zero		1


	//   ....[96]....
        /*06e0*/ 	.word	0x00004fc0
        /*06e4*/ 	.word	0x000000ff
        /*06e8*/ 	.word	0x00000000
        /*06ec*/ 	.short	0x010a
        /*06ee*/ 	.byte	0x04
	.zero		1


	//   ....[97]....
        /*06f0*/ 	.word	0x00005060
        /*06f4*/ 	.word	0x00000000
        /*06f8*/ 	.word	0x00000000
        /*06fc*/ 	.short	0x010a
        /*06fe*/ 	.byte	0xff
	.zero		1


	//   ....[98]....
        /*0700*/ 	.word	0x000050a0
        /*0704*/ 	.word	0x00000000
        /*0708*/ 	.word	0x00000000
        /*070c*/ 	.short	0x010a
        /*070e*/ 	.byte	0xff
	.zero		1


	//   ....[99]....
        /*0710*/ 	.word	0x00005110
        /*0714*/ 	.word	0x000000ff
        /*0718*/ 	.word	0x00000000
        /*071c*/ 	.short	0x0101
        /*071e*/ 	.byte	0x04
	.zero		1


	//   ....[100]....
        /*0720*/ 	.word	0x00005150
        /*0724*/ 	.word	0x000000ff
        /*0728*/ 	.word	0x00000190
        /*072c*/ 	.short	0x010a
        /*072e*/ 	.byte	0x12
	.zero		1


	//   ....[101]....
        /*0730*/ 	.word	0x000051b0
        /*0734*/ 	.word	0x000000ff
        /*0738*/ 	.word	0x00000000
        /*073c*/ 	.short	0x0101
        /*073e*/ 	.byte	0x04
	.zero		1


	//   ....[102]....
        /*0740*/ 	.word	0x00005910
        /*0744*/ 	.word	0x000000ff
        /*0748*/ 	.word	0x00000160
        /*074c*/ 	.short	0x010a
        /*074e*/ 	.byte	0x13
	.zero		1


	//   ....[103]....
        /*0750*/ 	.word	0x000059b0
        /*0754*/ 	.word	0x000000ff
        /*0758*/ 	.word	0x00000000
        /*075c*/ 	.short	0x0101
        /*075e*/ 	.byte	0x30
	.zero		1


	//   ....[104]....
        /*0760*/ 	.word	0x00005ef0
        /*0764*/ 	.word	0x000000ff
        /*0768*/ 	.word	0x00000158
        /*076c*/ 	.short	0x010a
        /*076e*/ 	.byte	0x13
	.zero		1


	//   ....[105]....
        /*0770*/ 	.word	0x00006080
        /*0774*/ 	.word	0x000000ff
        /*0778*/ 	.word	0x00000148
        /*077c*/ 	.short	0x010a
        /*077e*/ 	.byte	0x13
	.zero		1


	//   ....[106]....
        /*0780*/ 	.word	0x000065d0
        /*0784*/ 	.word	0x000000ff
        /*0788*/ 	.word	0x00000140
        /*078c*/ 	.short	0x010b
        /*078e*/ 	.byte	0x13
	.zero		1


	//   ....[107]....
        /*0790*/ 	.word	0x00006600
        /*0794*/ 	.word	0x000000ff
        /*0798*/ 	.word	0x00000000
        /*079c*/ 	.short	0x0101
        /*079e*/ 	.byte	0x33
	.zero		1


	//   ....[108]....
        /*07a0*/ 	.word	0x00006690
        /*07a4*/ 	.word	0x00000000
        /*07a8*/ 	.word	0x00000148
        /*07ac*/ 	.short	0x010a
        /*07ae*/ 	.byte	0xff
	.zero		1


	//   ....[109]....
        /*07b0*/ 	.word	0x000069f0
        /*07b4*/ 	.word	0x000000ff
        /*07b8*/ 	.word	0x00000160
        /*07bc*/ 	.short	0x010a
        /*07be*/ 	.byte	0x2c
	.zero		1


	//   ....[110]....
        /*07c0*/ 	.word	0x00006ac0
        /*07c4*/ 	.word	0x000000ff
        /*07c8*/ 	.word	0x00000000
        /*07cc*/ 	.short	0x0101
        /*07ce*/ 	.byte	0x04
	.zero		1


	//   ....[111]....
        /*07d0*/ 	.word	0x00007610
        /*07d4*/ 	.word	0x000000ff
        /*07d8*/ 	.word	0x00000140
        /*07dc*/ 	.short	0x010a
        /*07de*/ 	.byte	0x2c
	.zero		1


	//   ....[112]....
        /*07e0*/ 	.word	0x00007630
        /*07e4*/ 	.word	0x00000097
        /*07e8*/ 	.word	0x00000170
        /*07ec*/ 	.short	0x010a
        /*07ee*/ 	.byte	0xff
	.zero		1


	//   ....[113]....
        /*07f0*/ 	.word	0x000077c0
        /*07f4*/ 	.word	0x000000ff
        /*07f8*/ 	.word	0x00000140
        /*07fc*/ 	.short	0x010a
        /*07fe*/ 	.byte	0x2c
	.zero		1


	//   ....[114]....
        /*0800*/ 	.word	0x000078d0
        /*0804*/ 	.word	0x000000ff
        /*0808*/ 	.word	0x00000000
        /*080c*/ 	.short	0x0101
        /*080e*/ 	.byte	0x04
	.zero		1


	//   ....[115]....
        /*0810*/ 	.word	0x00007930
        /*0814*/ 	.word	0x00000097
        /*0818*/ 	.word	0x00000170
        /*081c*/ 	.short	0x010a
        /*081e*/ 	.byte	0xff
	.zero		1


	//   ....[116]....
        /*0820*/ 	.word	0x00007f20
        /*0824*/ 	.word	0x00000097
        /*0828*/ 	.word	0x00000000
        /*082c*/ 	.short	0x0101
        /*082e*/ 	.byte	0xff
	.zero		1


	//   ....[117]....
        /*0830*/ 	.word	0x00009370
        /*0834*/ 	.word	0x00000000
        /*0838*/ 	.word	0x000000a0
        /*083c*/ 	.short	0x010a
        /*083e*/ 	.byte	0xff
	.zero		1


	//   ....[118]....
        /*0840*/ 	.word	0x000093d0
        /*0844*/ 	.word	0x00000000
        /*0848*/ 	.word	0x000000a0
        /*084c*/ 	.short	0x010a
        /*084e*/ 	.byte	0xff
	.zero		1


	//   ....[119]....
        /*0850*/ 	.word	0x00009430
        /*0854*/ 	.word	0x00000000
        /*0858*/ 	.word	0x00000160
        /*085c*/ 	.short	0x010a
        /*085e*/ 	.byte	0xff
	.zero		1


	//   ....[120]....
        /*0860*/ 	.word	0x00009490
        /*0864*/ 	.word	0x00000000
        /*0868*/ 	.word	0x00000000
        /*086c*/ 	.short	0x010a
        /*086e*/ 	.byte	0xff
	.zero		1


	//   ....[121]....
        /*0870*/ 	.word	0x000094f0
        /*0874*/ 	.word	0x00000000
        /*0878*/ 	.word	0x00000000
        /*087c*/ 	.short	0x010a
        /*087e*/ 	.byte	0xff
	.zero		1


	//   ....[122]....
        /*0880*/ 	.word	0x00009550
        /*0884*/ 	.word	0x00000000
        /*0888*/ 	.word	0x00000000
        /*088c*/ 	.short	0x010a
        /*088e*/ 	.byte	0xff
	.zero		1


	//   ....[123]....
        /*0890*/ 	.word	0x000095b0
        /*0894*/ 	.word	0x00000000
        /*0898*/ 	.word	0x00000000
        /*089c*/ 	.short	0x010a
        /*089e*/ 	.byte	0xff
	.zero		1


	//   ....[124]....
        /*08a0*/ 	.word	0x00009610
        /*08a4*/ 	.word	0x00000000
        /*08a8*/ 	.word	0x00000000
        /*08ac*/ 	.short	0x010a
        /*08ae*/ 	.byte	0xff
	.zero		1


	//   ....[125]....
        /*08b0*/ 	.word	0x00009670
        /*08b4*/ 	.word	0x00000000
        /*08b8*/ 	.word	0x00000000
        /*08bc*/ 	.short	0x010a
        /*08be*/ 	.byte	0xff
	.zero		1


	//   ....[126]....
        /*08c0*/ 	.word	0x000096d0
        /*08c4*/ 	.word	0x00000000
        /*08c8*/ 	.word	0x00000000
        /*08cc*/ 	.short	0x010a
        /*08ce*/ 	.byte	0xff
	.zero		1


	//   ....[127]....
        /*08d0*/ 	.word	0x00009730
        /*08d4*/ 	.word	0x00000000
        /*08d8*/ 	.word	0x00000000
        /*08dc*/ 	.short	0x010a
        /*08de*/ 	.byte	0xff
	.zero		1


	//   ....[128]....
        /*08e0*/ 	.word	0x00009790
        /*08e4*/ 	.word	0x00000000
        /*08e8*/ 	.word	0x00000000
        /*08ec*/ 	.short	0x010a
        /*08ee*/ 	.byte	0xff
	.zero		1


	//   ....[129]....
        /*08f0*/ 	.word	0x000097f0
        /*08f4*/ 	.word	0x00000000
        /*08f8*/ 	.word	0x00000000
        /*08fc*/ 	.short	0x010a
        /*08fe*/ 	.byte	0xff
	.zero		1


	//   ....[130]....
        /*0900*/ 	.word	0x00009850
        /*0904*/ 	.word	0x00000000
        /*0908*/ 	.word	0x00000000
        /*090c*/ 	.short	0x010a
        /*090e*/ 	.byte	0xff
	.zero		1


	//   ....[131]....
        /*0910*/ 	.word	0x000098b0
        /*0914*/ 	.word	0x00000000
        /*0918*/ 	.word	0x00000000
        /*091c*/ 	.short	0x010a
        /*091e*/ 	.byte	0xff
	.zero		1


	//   ....[132]....
        /*0920*/ 	.word	0x00009910
        /*0924*/ 	.word	0x00000000
        /*0928*/ 	.word	0x00000000
        /*092c*/ 	.short	0x010a
        /*092e*/ 	.byte	0xff
	.zero		1


	//   ....[133]....
        /*0930*/ 	.word	0x00009970
        /*0934*/ 	.word	0x00000000
        /*0938*/ 	.word	0x00000000
        /*093c*/ 	.short	0x010a
        /*093e*/ 	.byte	0xff
	.zero		1


	//   ....[134]....
        /*0940*/ 	.word	0x000099d0
        /*0944*/ 	.word	0x00000000
        /*0948*/ 	.word	0x00000000
        /*094c*/ 	.short	0x010a
        /*094e*/ 	.byte	0xff
	.zero		1


	//   ....[135]....
        /*0950*/ 	.word	0x00009a30
        /*0954*/ 	.word	0x00000000
        /*0958*/ 	.word	0x00000000
        /*095c*/ 	.short	0x010a
        /*095e*/ 	.byte	0xff
	.zero		1


	//   ....[136]....
        /*0960*/ 	.word	0x00009a90
        /*0964*/ 	.word	0x00000000
        /*0968*/ 	.word	0x00000000
        /*096c*/ 	.short	0x010a
        /*096e*/ 	.byte	0xff
	.zero		1


	//   ....[137]....
        /*0970*/ 	.word	0x00009af0
        /*0974*/ 	.word	0x00000000
        /*0978*/ 	.word	0x00000000
        /*097c*/ 	.short	0x010a
        /*097e*/ 	.byte	0xff
	.zero		1


	//   ....[138]....
        /*0980*/ 	.word	0x00009b50
        /*0984*/ 	.word	0x00000000
        /*0988*/ 	.word	0x00000000
        /*098c*/ 	.short	0x010a
        /*098e*/ 	.byte	0xff
	.zero		1


	//   ....[139]....
        /*0990*/ 	.word	0x00009bb0
        /*0994*/ 	.word	0x00000004
        /*0998*/ 	.word	0x00000168
        /*099c*/ 	.short	0x010a
        /*099e*/ 	.byte	0xff
	.zero		1


	//   ....[140]....
        /*09a0*/ 	.word	0x00009c10
        /*09a4*/ 	.word	0x00000004
        /*09a8*/ 	.word	0x00000160
        /*09ac*/ 	.short	0x010a
        /*09ae*/ 	.byte	0xff
	.zero		1


	//   ....[141]....
        /*09b0*/ 	.word	0x00009c70
        /*09b4*/ 	.word	0x00000005
        /*09b8*/ 	.word	0x00000008
        /*09bc*/ 	.short	0x010a
        /*09be*/ 	.byte	0xff
	.zero		1


	//   ....[142]....
        /*09c0*/ 	.word	0x00009d60
        /*09c4*/ 	.word	0x00000003
        /*09c8*/ 	.word	0x00000008
        /*09cc*/ 	.short	0x010a
        /*09ce*/ 	.byte	0xff
	.zero		1


	//   ....[143]....
        /*09d0*/ 	.word	0x00009dc0
        /*09d4*/ 	.word	0x00000004
        /*09d8*/ 	.word	0x00000160
        /*09dc*/ 	.short	0x010a
        /*09de*/ 	.byte	0xff
	.zero		1


	//   ....[144]....
        /*09e0*/ 	.word	0x00009e20
        /*09e4*/ 	.word	0x00000004
        /*09e8*/ 	.word	0x00000180
        /*09ec*/ 	.short	0x010a
        /*09ee*/ 	.byte	0xff
	.zero		1


	//   ....[145]....
        /*09f0*/ 	.word	0x00009e80
        /*09f4*/ 	.word	0x00000004
        /*09f8*/ 	.word	0x00000000
        /*09fc*/ 	.short	0x010a
        /*09fe*/ 	.byte	0xff
	.zero		1


	//   ....[146]....
        /*0a00*/ 	.word	0x00009ee0
        /*0a04*/ 	.word	0x00000000
        /*0a08*/ 	.word	0x00000000
        /*0a0c*/ 	.short	0x010a
        /*0a0e*/ 	.byte	0xff
	.zero		1


	//   ....[147]....
        /*0a10*/ 	.word	0x00009f40
        /*0a14*/ 	.word	0x00000000
        /*0a18*/ 	.word	0x00000190
        /*0a1c*/ 	.short	0x010a
        /*0a1e*/ 	.byte	0xff
	.zero		1


	//   ....[148]....
        /*0a20*/ 	.word	0x00009fa0
        /*0a24*/ 	.word	0x00000000
        /*0a28*/ 	.word	0x00000160
        /*0a2c*/ 	.short	0x010a
        /*0a2e*/ 	.byte	0xff
	.zero		1


	//   ....[149]....
        /*0a30*/ 	.word	0x0000a000
        /*0a34*/ 	.word	0x00000000
        /*0a38*/ 	.word	0x00000158
        /*0a3c*/ 	.short	0x010a
        /*0a3e*/ 	.byte	0xff
	.zero		1


	//   ....[150]....
        /*0a40*/ 	.word	0x0000a060
        /*0a44*/ 	.word	0x00000000
        /*0a48*/ 	.word	0x00000148
        /*0a4c*/ 	.short	0x010a
        /*0a4e*/ 	.byte	0xff
	.zero		1


	//   ....[151]....
        /*0a50*/ 	.word	0x0000a0c0
        /*0a54*/ 	.word	0x00000000
        /*0a58*/ 	.word	0x00000160
        /*0a5c*/ 	.short	0x010a
        /*0a5e*/ 	.byte	0xff
	.zero		1


	//   ....[152]....
        /*0a60*/ 	.word	0x0000a120
        /*0a64*/ 	.word	0x00000003
        /*0a68*/ 	.word	0x00000140
        /*0a6c*/ 	.short	0x010a
        /*0a6e*/ 	.byte	0xff
	.zero		1


	//   ....[153]....
        /*0a70*/ 	.word	0x0000a170
        /*0a74*/ 	.word	0x00000097
        /*0a78*/ 	.word	0x00000170
        /*0a7c*/ 	.short	0x010a
        /*0a7e*/ 	.byte	0xff
	.zero		1


	//----- nvinfo : EIATTR_NUM_MBARRIERS
	.align		4
.L_47:
        /*0a80*/ 	.byte	0x03, 0x38
        /*0a82*/ 	.short	0x0033


	//----- nvinfo : EIATTR_EXIT_INSTR_OFFSETS
	.align		4
        /*0a84*/ 	.byte	0x04, 0x1c
        /*0a86*/ 	.short	(.L_49 - .L_48)


	//   ....[0]....
.L_48:
        /*0a88*/ 	.word	0x00003f40


	//   ....[1]....
        /*0a8c*/ 	.word	0x000041f0


	//   ....[2]....
        /*0a90*/ 	.word	0x00004250


	//   ....[3]....
        /*0a94*/ 	.word	0x000053e0


	//   ....[4]....
        /*0a98*/ 	.word	0x000066c0


	//   ....[5]....
        /*0a9c*/ 	.word	0x00006700


	//   ....[6]....
        /*0aa0*/ 	.word	0x00009350


	//----- nvinfo : EIATTR_MAX_THREADS
	.align		4
.L_49:
        /*0aa4*/ 	.byte	0x04, 0x05
        /*0aa6*/ 	.short	(.L_51 - .L_50)
.L_50:
        /*0aa8*/ 	.word	0x00000100
        /*0aac*/ 	.word	0x00000001
        /*0ab0*/ 	.word	0x00000001


	//----- nvinfo : EIATTR_CRS_STACK_SIZE
	.align		4
.L_51:
        /*0ab4*/ 	.byte	0x04, 0x1e
        /*0ab6*/ 	.short	(.L_53 - .L_52)
.L_52:
        /*0ab8*/ 	.word	0x00000000


	//----- nvinfo : EIATTR_CBANK_PARAM_SIZE
	.align		4
.L_53:
        /*0abc*/ 	.byte	0x03, 0x19
        /*0abe*/ 	.short	0x0900


	//----- nvinfo : EIATTR_PARAM_CBANK
	.align		4
        /*0ac0*/ 	.byte	0x04, 0x0a
        /*0ac2*/ 	.short	(.L_55 - .L_54)
	.align		4
.L_54:
        /*0ac4*/ 	.word	index@(.nv.constant0._ZN7cutlass13device_kernelINS_4conv6kernel13ConvUniversalINS1_16ConvProblemShapeILNS1_8OperatorE2ELi3EEENS1_10collective14CollectiveConvINS1_47MainloopSm100TmaUmmaWarpSpecializedImplicitGemmILS5_2ELi20ELi3ELi1ELi2EN4cute5tupleIJNSA_1CILi2EEENSC_ILi1EEESE_EEEEENSB_IJNSC_ILi256EEENSB_IJNSC_ILi64EEEEEESJ_EEENS_12float_e4m3_tESL_NSA_8TiledMMAINSA_8MMA_AtomIJNSA_10MMA_TraitsINSA_25SM100_MMA_F8F6F4_2x1SM_SSEJSL_SL_fSH_SI_NSA_17integral_constantINSA_4UMMA5MajorELSS_1EEEST_NSQ_INSR_7ScaleInELSU_0EEESV_EEEEEENSA_6LayoutINSB_IJSE_SE_SE_EEENSB_IJNSC_ILi0EEES10_S10_EEEEENSB_IJNSA_10UnderscoreES13_S13_EEEEENS7_6detail27Sm100ImplicitGemmTileTraitsINSA_18SM100_TMA_2SM_LOADENSA_14ComposedLayoutINSA_7SwizzleILi3ELi4ELi3EEENSA_18smem_ptr_flag_bitsILi8EEENSY_INSB_IJNSC_ILi128EEENSC_ILi8EEEEEENSB_IJSE_S1E_EEEEEEEvEENS17_INSA_25SM100_TMA_2SM_LOAD_IM2COLENS19_INS1A_ILi1ELi4ELi3EEES1D_NSY_INSB_IJNSC_ILi32EEES1F_EEENSB_IJSE_S1N_EEEEEEEvEEEENS_8epilogue10collective18CollectiveEpilogueINS1U_23Sm100TmaWarpSpecializedILi1ELi1ELi64ELb0ELb0EEEJNSB_IJS1E_SJ_SJ_EEENSB_IJNSY_IS1E_SE_EENSY_ISI_SE_EEEEESL_NSB_IJlNSB_IJSE_lllEEES10_EEESL_S24_NS1U_6fusion15FusionCallbacksIS1Y_NS25_17LinearCombinationISL_fSL_fLNS_15FloatRoundStyleE2EEES1Z_S22_JEEENSA_5SM1004TMEM4LOAD26SM100_TMEM_LOAD_32dp32b64xENSA_13SM90_TMA_LOADENS19_INS1A_ILi2ELi4ELi3EEES1D_NSY_INSB_IJS1F_SI_EEENSB_IJSI_SE_EEEEEEENSA_39AutoVectorizingCopyWithAssumedAlignmentILi128EEENSA_14SM90_TMA_STOREES2K_S2M_S2M_EEEvvEEEEvNT_6ParamsE)
        /*0ac8*/ 	.short	0x0380
        /*0aca*/ 	.short	0x0900


	//----- nvinfo : EIATTR_SW_WAR
	.align		4
.L_55:
        /*0acc*/ 	.byte	0x04, 0x36
        /*0ace*/ 	.short	(.L_57 - .L_56)
.L_56:
        /*0ad0*/ 	.word	0x00000008
.L_57:


//--------------------- .nv.callgraph             --------------------------
	.section	.nv.callgraph,"",@"SHT_CUDA_CALLGRAPH"
	.align	4
	.sectionentsize	8
	.align		4
        /*0000*/ 	.word	0x00000000
	.align		4
        /*0004*/ 	.word	0xffffffff
	.align		4
        /*0008*/ 	.word	index@(_ZN7cutlass13device_kernelINS_4conv6kernel13ConvUniversalINS1_16ConvProblemShapeILNS1_8OperatorE2ELi3EEENS1_10collective14CollectiveConvINS1_47MainloopSm100TmaUmmaWarpSpecializedImplicitGemmILS5_2ELi20ELi3ELi1ELi2EN4cute5tupleIJNSA_1CILi2EEENSC_ILi1EEESE_EEEEENSB_IJNSC_ILi256EEENSB_IJNSC_ILi64EEEEEESJ_EEENS_12float_e4m3_tESL_NSA_8TiledMMAINSA_8MMA_AtomIJNSA_10MMA_TraitsINSA_25SM100_MMA_F8F6F4_2x1SM_SSEJSL_SL_fSH_SI_NSA_17integral_constantINSA_4UMMA5MajorELSS_1EEEST_NSQ_INSR_7ScaleInELSU_0EEESV_EEEEEENSA_6LayoutINSB_IJSE_SE_SE_EEENSB_IJNSC_ILi0EEES10_S10_EEEEENSB_IJNSA_10UnderscoreES13_S13_EEEEENS7_6detail27Sm100ImplicitGemmTileTraitsINSA_18SM100_TMA_2SM_LOADENSA_14ComposedLayoutINSA_7SwizzleILi3ELi4ELi3EEENSA_18smem_ptr_flag_bitsILi8EEENSY_INSB_IJNSC_ILi128EEENSC_ILi8EEEEEENSB_IJSE_S1E_EEEEEEEvEENS17_INSA_25SM100_TMA_2SM_LOAD_IM2COLENS19_INS1A_ILi1ELi4ELi3EEES1D_NSY_INSB_IJNSC_ILi32EEES1F_EEENSB_IJSE_S1N_EEEEEEEvEEEENS_8epilogue10collective18CollectiveEpilogueINS1U_23Sm100TmaWarpSpecializedILi1ELi1ELi64ELb0ELb0EEEJNSB_IJS1E_SJ_SJ_EEENSB_IJNSY_IS1E_SE_EENSY_ISI_SE_EEEEESL_NSB_IJlNSB_IJSE_lllEEES10_EEESL_S24_NS1U_6fusion15FusionCallbacksIS1Y_NS25_17LinearCombinationISL_fSL_fLNS_15FloatRoundStyleE2EEES1Z_S22_JEEENSA_5SM1004TMEM4LOAD26SM100_TMEM_LOAD_32dp32b64xENSA_13SM90_TMA_LOADENS19_INS1A_ILi2ELi4ELi3EEES1D_NSY_INSB_IJS1F_SI_EEENSB_IJSI_SE_EEEEEEENSA_39AutoVectorizingCopyWithAssumedAlignmentILi128EEENSA_14SM90_TMA_STOREES2K_S2M_S2M_EEEvvEEEEvNT_6ParamsE)
	.align		4
        /*000c*/ 	.word	index@(__assertfail)
	.align		4
        /*0010*/ 	.word	0x00000000
	.align		4
        /*0014*/ 	.word	0xfffffffe
	.align		4
        /*0018*/ 	.word	0x00000000
	.align		4
        /*001c*/ 	.word	0xfffffffd
	.align		4
        /*0020*/ 	.word	0x00000000
	.align		4
        /*0024*/ 	.word	0xfffffffc


//--------------------- .nv.constant4             --------------------------
	.section	.nv.constant4,"a",@progbits
	.align	8
	.align		8
.nv.constant4:
        /*0000*/ 	.dword	__assertfail
	.align		8
        /*0008*/ 	.dword	__unnamed_1
	.align		8
        /*0010*/ 	.dword	__unnamed_2
	.align		8
        /*0018*/ 	.dword	_ZN39_INTERNAL_29d066d8_4_k_cu_ab416106_42604cuda3std3__45__cpo5beginE
	.align		8
        /*0020*/ 	.dword	_ZN39_INTERNAL_29d066d8_4_k_cu_ab416106_42604cuda3std3__45__cpo3endE
	.align		8
        /*0028*/ 	.dword	_ZN39_INTERNAL_29d066d8_4_k_cu_ab416106_42604cuda3std3__45__cpo6cbeginE
	.align		8
        /*0030*/ 	.dword	_ZN39_INTERNAL_29d066d8_4_k_cu_ab416106_42604cuda3std3__45__cpo4cendE
	.align		8
        /*0038*/ 	.dword	_ZN39_INTERNAL_29d066d8_4_k_cu_ab416106_42604cuda3std3__441_GLOBAL__N__29d066d8_4_k_cu_ab416106_42606ignoreE
	.align		8
        /*0040*/ 	.dword	_ZN39_INTERNAL_29d066d8_4_k_cu_ab416106_42604cuda3std3__419piecewise_constructE
	.align		8
        /*0048*/ 	.dword	_ZN39_INTERNAL_29d066d8_4_k_cu_ab416106_42604cuda3std3__48in_placeE
	.align		8
        /*0050*/ 	.dword	_ZN39_INTERNAL_29d066d8_4_k_cu_ab416106_42604cuda3std6ranges3__45__cpo4swapE
	.align		8
        /*0058*/ 	.dword	_ZN39_INTERNAL_29d066d8_4_k_cu_ab416106_42604cuda3std6ranges3__45__cpo9iter_moveE
	.align		8
        /*0060*/ 	.dword	_ZN39_INTERNAL_29d066d8_4_k_cu_ab416106_42604cute7productE
	.align		8
        /*0068*/ 	.dword	_ZN39_INTERNAL_29d066d8_4_k_cu_ab416106_42604cute1_E
	.align		8
        /*0070*/ 	.dword	$str$27
	.align		8
        /*0078*/ 	.dword	$str$28
	.align		8
        /*0080*/ 	.dword	$str$29
	.align		8
        /*0088*/ 	.dword	$str$30


//--------------------- .text._ZN7cutlass13device_kernelINS_4conv6kernel13ConvUniversalINS1_16ConvProblemShapeILNS1_8OperatorE2ELi3EEENS1_10collective14CollectiveConvINS1_47MainloopSm100TmaUmmaWarpSpecializedImplicitGemmILS5_2ELi20ELi3ELi1ELi2EN4cute5tupleIJNSA_1CILi2EEENSC_ILi1EEESE_EEEEENSB_IJNSC_ILi256EEENSB_IJNSC_ILi64EEEEEESJ_EEENS_12float_e4m3_tESL_NSA_8TiledMMAINSA_8MMA_AtomIJNSA_10MMA_TraitsINSA_25SM100_MMA_F8F6F4_2x1SM_SSEJSL_SL_fSH_SI_NSA_17integral_constantINSA_4UMMA5MajorELSS_1EEEST_NSQ_INSR_7ScaleInELSU_0EEESV_EEEEEENSA_6LayoutINSB_IJSE_SE_SE_EEENSB_IJNSC_ILi0EEES10_S10_EEEEENSB_IJNSA_10UnderscoreES13_S13_EEEEENS7_6detail27Sm100ImplicitGemmTileTraitsINSA_18SM100_TMA_2SM_LOADENSA_14ComposedLayoutINSA_7SwizzleILi3ELi4ELi3EEENSA_18smem_ptr_flag_bitsILi8EEENSY_INSB_IJNSC_ILi128EEENSC_ILi8EEEEEENSB_IJSE_S1E_EEEEEEEvEENS17_INSA_25SM100_TMA_2SM_LOAD_IM2COLENS19_INS1A_ILi1ELi4ELi3EEES1D_NSY_INSB_IJNSC_ILi32EEES1F_EEENSB_IJSE_S1N_EEEEEEEvEEEENS_8epilogue10collective18CollectiveEpilogueINS1U_23Sm100TmaWarpSpecializedILi1ELi1ELi64ELb0ELb0EEEJNSB_IJS1E_SJ_SJ_EEENSB_IJNSY_IS1E_SE_EENSY_ISI_SE_EEEEESL_NSB_IJlNSB_IJSE_lllEEES10_EEESL_S24_NS1U_6fusion15FusionCallbacksIS1Y_NS25_17LinearCombinationISL_fSL_fLNS_15FloatRoundStyleE2EEES1Z_S22_JEEENSA_5SM1004TMEM4LOAD26SM100_TMEM_LOAD_32dp32b64xENSA_13SM90_TMA_LOADENS19_INS1A_ILi2ELi4ELi3EEES1D_NSY_INSB_IJS1F_SI_EEENSB_IJSI_SE_EEEEEEENSA_39AutoVectorizingCopyWithAssumedAlignmentILi128EEENSA_14SM90_TMA_STOREES2K_S2M_S2M_EEEvvEEEEvNT_6ParamsE --------------------------
	.section	.text._ZN7cutlass13device_kernelINS_4conv6kernel13ConvUniversalINS1_16ConvProblemShapeILNS1_8OperatorE2ELi3EEENS1_10collective14CollectiveConvINS1_47MainloopSm100TmaUmmaWarpSpecializedImplicitGemmILS5_2ELi20ELi3ELi1ELi2EN4cute5tupleIJNSA_1CILi2EEENSC_ILi1EEESE_EEEEENSB_IJNSC_ILi256EEENSB_IJNSC_ILi64EEEEEESJ_EEENS_12float_e4m3_tESL_NSA_8TiledMMAINSA_8MMA_AtomIJNSA_10MMA_TraitsINSA_25SM100_MMA_F8F6F4_2x1SM_SSEJSL_SL_fSH_SI_NSA_17integral_constantINSA_4UMMA5MajorELSS_1EEEST_NSQ_INSR_7ScaleInELSU_0EEESV_EEEEEENSA_6LayoutINSB_IJSE_SE_SE_EEENSB_IJNSC_ILi0EEES10_S10_EEEEENSB_IJNSA_10UnderscoreES13_S13_EEEEENS7_6detail27Sm100ImplicitGemmTileTraitsINSA_18SM100_TMA_2SM_LOADENSA_14ComposedLayoutINSA_7SwizzleILi3ELi4ELi3EEENSA_18smem_ptr_flag_bitsILi8EEENSY_INSB_IJNSC_ILi128EEENSC_ILi8EEEEEENSB_IJSE_S1E_EEEEEEEvEENS17_INSA_25SM100_TMA_2SM_LOAD_IM2COLENS19_INS1A_ILi1ELi4ELi3EEES1D_NSY_INSB_IJNSC_ILi32EEES1F_EEENSB_IJSE_S1N_EEEEEEEvEEEENS_8epilogue10collective18CollectiveEpilogueINS1U_23Sm100TmaWarpSpecializedILi1ELi1ELi64ELb0ELb0EEEJNSB_IJS1E_SJ_SJ_EEENSB_IJNSY_IS1E_SE_EENSY_ISI_SE_EEEEESL_NSB_IJlNSB_IJSE_lllEEES10_EEESL_S24_NS1U_6fusion15FusionCallbacksIS1Y_NS25_17LinearCombinationISL_fSL_fLNS_15FloatRoundStyleE2EEES1Z_S22_JEEENSA_5SM1004TMEM4LOAD26SM100_TMEM_LOAD_32dp32b64xENSA_13SM90_TMA_LOADENS19_INS1A_ILi2ELi4ELi3EEES1D_NSY_INSB_IJS1F_SI_EEENSB_IJSI_SE_EEEEEEENSA_39AutoVectorizingCopyWithAssumedAlignmentILi128EEENSA_14SM90_TMA_STOREES2K_S2M_S2M_EEEvvEEEEvNT_6ParamsE,"ax",@progbits
	.align	128
.text._ZN7cutlass13device_kernelINS_4conv6kernel13ConvUniversalINS1_16ConvProblemShapeILNS1_8OperatorE2ELi3EEENS1_10collective14CollectiveConvINS1_47MainloopSm100TmaUmmaWarpSpecializedImplicitGemmILS5_2ELi20ELi3ELi1ELi2EN4cute5tupleIJNSA_1CILi2EEENSC_ILi1EEESE_EEEEENSB_IJNSC_ILi256EEENSB_IJNSC_ILi64EEEEEESJ_EEENS_12float_e4m3_tESL_NSA_8TiledMMAINSA_8MMA_AtomIJNSA_10MMA_TraitsINSA_25SM100_MMA_F8F6F4_2x1SM_SSEJSL_SL_fSH_SI_NSA_17integral_constantINSA_4UMMA5MajorELSS_1EEEST_NSQ_INSR_7ScaleInELSU_0EEESV_EEEEEENSA_6LayoutINSB_IJSE_SE_SE_EEENSB_IJNSC_ILi0EEES10_S10_EEEEENSB_IJNSA_10UnderscoreES13_S13_EEEEENS7_6detail27Sm100ImplicitGemmTileTraitsINSA_18SM100_TMA_2SM_LOADENSA_14ComposedLayoutINSA_7SwizzleILi3ELi4ELi3EEENSA_18smem_ptr_flag_bitsILi8EEENSY_INSB_IJNSC_ILi128EEENSC_ILi8EEEEEENSB_IJSE_S1E_EEEEEEEvEENS17_INSA_25SM100_TMA_2SM_LOAD_IM2COLENS19_INS1A_ILi1ELi4ELi3EEES1D_NSY_INSB_IJNSC_ILi32EEES1F_EEENSB_IJSE_S1N_EEEEEEEvEEEENS_8epilogue10collective18CollectiveEpilogueINS1U_23Sm100TmaWarpSpecializedILi1ELi1ELi64ELb0ELb0EEEJNSB_IJS1E_SJ_SJ_EEENSB_IJNSY_IS1E_SE_EENSY_ISI_SE_EEEEESL_NSB_IJlNSB_IJSE_lllEEES10_EEESL_S24_NS1U_6fusion15FusionCallbacksIS1Y_NS25_17LinearCombinationISL_fSL_fLNS_15FloatRoundStyleE2EEES1Z_S22_JEEENSA_5SM1004TMEM4LOAD26SM100_TMEM_LOAD_32dp32b64xENSA_13SM90_TMA_LOADENS19_INS1A_ILi2ELi4ELi3EEES1D_NSY_INSB_IJS1F_SI_EEENSB_IJSI_SE_EEEEEEENSA_39AutoVectorizingCopyWithAssumedAlignmentILi128EEENSA_14SM90_TMA_STOREES2K_S2M_S2M_EEEvvEEEEvNT_6ParamsE:
        .type           _ZN7cutlass13device_kernelINS_4conv6kernel13ConvUniversalINS1_16ConvProblemShapeILNS1_8OperatorE2ELi3EEENS1_10collective14CollectiveConvINS1_47MainloopSm100TmaUmmaWarpSpecializedImplicitGemmILS5_2ELi20ELi3ELi1ELi2EN4cute5tupleIJNSA_1CILi2EEENSC_ILi1EEESE_EEEEENSB_IJNSC_ILi256EEENSB_IJNSC_ILi64EEEEEESJ_EEENS_12float_e4m3_tESL_NSA_8TiledMMAINSA_8MMA_AtomIJNSA_10MMA_TraitsINSA_25SM100_MMA_F8F6F4_2x1SM_SSEJSL_SL_fSH_SI_NSA_17integral_constantINSA_4UMMA5MajorELSS_1EEEST_NSQ_INSR_7ScaleInELSU_0EEESV_EEEEEENSA_6LayoutINSB_IJSE_SE_SE_EEENSB_IJNSC_ILi0EEES10_S10_EEEEENSB_IJNSA_10UnderscoreES13_S13_EEEEENS7_6detail27Sm100ImplicitGemmTileTraitsINSA_18SM100_TMA_2SM_LOADENSA_14ComposedLayoutINSA_7SwizzleILi3ELi4ELi3EEENSA_18smem_ptr_flag_bitsILi8EEENSY_INSB_IJNSC_ILi128EEENSC_ILi8EEEEEENSB_IJSE_S1E_EEEEEEEvEENS17_INSA_25SM100_TMA_2SM_LOAD_IM2COLENS19_INS1A_ILi1ELi4ELi3EEES1D_NSY_INSB_IJNSC_ILi32EEES1F_EEENSB_IJSE_S1N_EEEEEEEvEEEENS_8epilogue10collective18CollectiveEpilogueINS1U_23Sm100TmaWarpSpecializedILi1ELi1ELi64ELb0ELb0EEEJNSB_IJS1E_SJ_SJ_EEENSB_IJNSY_IS1E_SE_EENSY_ISI_SE_EEEEESL_NSB_IJlNSB_IJSE_lllEEES10_EEESL_S24_NS1U_6fusion15FusionCallbacksIS1Y_NS25_17LinearCombinationISL_fSL_fLNS_15FloatRoundStyleE2EEES1Z_S22_JEEENSA_5SM1004TMEM4LOAD26SM100_TMEM_LOAD_32dp32b64xENSA_13SM90_TMA_LOADENS19_INS1A_ILi2ELi4ELi3EEES1D_NSY_INSB_IJS1F_SI_EEENSB_IJSI_SE_EEEEEEENSA_39AutoVectorizingCopyWithAssumedAlignmentILi128EEENSA_14SM90_TMA_STOREES2K_S2M_S2M_EEEvvEEEEvNT_6ParamsE,@function
        .size           _ZN7cutlass13device_kernelINS_4conv6kernel13ConvUniversalINS1_16ConvProblemShapeILNS1_8OperatorE2ELi3EEENS1_10collective14CollectiveConvINS1_47MainloopSm100TmaUmmaWarpSpecializedImplicitGemmILS5_2ELi20ELi3ELi1ELi2EN4cute5tupleIJNSA_1CILi2EEENSC_ILi1EEESE_EEEEENSB_IJNSC_ILi256EEENSB_IJNSC_ILi64EEEEEESJ_EEENS_12float_e4m3_tESL_NSA_8TiledMMAINSA_8MMA_AtomIJNSA_10MMA_TraitsINSA_25SM100_MMA_F8F6F4_2x1SM_SSEJSL_SL_fSH_SI_NSA_17integral_constantINSA_4UMMA5MajorELSS_1EEEST_NSQ_INSR_7ScaleInELSU_0EEESV_EEEEEENSA_6LayoutINSB_IJSE_SE_SE_EEENSB_IJNSC_ILi0EEES10_S10_EEEEENSB_IJNSA_10UnderscoreES13_S13_EEEEENS7_6detail27Sm100ImplicitGemmTileTraitsINSA_18SM100_TMA_2SM_LOADENSA_14ComposedLayoutINSA_7SwizzleILi3ELi4ELi3EEENSA_18smem_ptr_flag_bitsILi8EEENSY_INSB_IJNSC_ILi128EEENSC_ILi8EEEEEENSB_IJSE_S1E_EEEEEEEvEENS17_INSA_25SM100_TMA_2SM_LOAD_IM2COLENS19_INS1A_ILi1ELi4ELi3EEES1D_NSY_INSB_IJNSC_ILi32EEES1F_EEENSB_IJSE_S1N_EEEEEEEvEEEENS_8epilogue10collective18CollectiveEpilogueINS1U_23Sm100TmaWarpSpecializedILi1ELi1ELi64ELb0ELb0EEEJNSB_IJS1E_SJ_SJ_EEENSB_IJNSY_IS1E_SE_EENSY_ISI_SE_EEEEESL_NSB_IJlNSB_IJSE_lllEEES10_EEESL_S24_NS1U_6fusion15FusionCallbacksIS1Y_NS25_17LinearCombinationISL_fSL_fLNS_15FloatRoundStyleE2EEES1Z_S22_JEEENSA_5SM1004TMEM4LOAD26SM100_TMEM_LOAD_32dp32b64xENSA_13SM90_TMA_LOADENS19_INS1A_ILi2ELi4ELi3EEES1D_NSY_INSB_IJS1F_SI_EEENSB_IJSI_SE_EEEEEEENSA_39AutoVectorizingCopyWithAssumedAlignmentILi128EEENSA_14SM90_TMA_STOREES2K_S2M_S2M_EEEvvEEEEvNT_6ParamsE,(.L_x_190 - _ZN7cutlass13device_kernelINS_4conv6kernel13ConvUniversalINS1_16ConvProblemShapeILNS1_8OperatorE2ELi3EEENS1_10collective14CollectiveConvINS1_47MainloopSm100TmaUmmaWarpSpecializedImplicitGemmILS5_2ELi20ELi3ELi1ELi2EN4cute5tupleIJNSA_1CILi2EEENSC_ILi1EEESE_EEEEENSB_IJNSC_ILi256EEENSB_IJNSC_ILi64EEEEEESJ_EEENS_12float_e4m3_tESL_NSA_8TiledMMAINSA_8MMA_AtomIJNSA_10MMA_TraitsINSA_25SM100_MMA_F8F6F4_2x1SM_SSEJSL_SL_fSH_SI_NSA_17integral_constantINSA_4UMMA5MajorELSS_1EEEST_NSQ_INSR_7ScaleInELSU_0EEESV_EEEEEENSA_6LayoutINSB_IJSE_SE_SE_EEENSB_IJNSC_ILi0EEES10_S10_EEEEENSB_IJNSA_10UnderscoreES13_S13_EEEEENS7_6detail27Sm100ImplicitGemmTileTraitsINSA_18SM100_TMA_2SM_LOADENSA_14ComposedLayoutINSA_7SwizzleILi3ELi4ELi3EEENSA_18smem_ptr_flag_bitsILi8EEENSY_INSB_IJNSC_ILi128EEENSC_ILi8EEEEEENSB_IJSE_S1E_EEEEEEEvEENS17_INSA_25SM100_TMA_2SM_LOAD_IM2COLENS19_INS1A_ILi1ELi4ELi3EEES1D_NSY_INSB_IJNSC_ILi32EEES1F_EEENSB_IJSE_S1N_EEEEEEEvEEEENS_8epilogue10collective18CollectiveEpilogueINS1U_23Sm100TmaWarpSpecializedILi1ELi1ELi64ELb0ELb0EEEJNSB_IJS1E_SJ_SJ_EEENSB_IJNSY_IS1E_SE_EENSY_ISI_SE_EEEEESL_NSB_IJlNSB_IJSE_lllEEES10_EEESL_S24_NS1U_6fusion15FusionCallbacksIS1Y_NS25_17LinearCombinationISL_fSL_fLNS_15FloatRoundStyleE2EEES1Z_S22_JEEENSA_5SM1004TMEM4LOAD26SM100_TMEM_LOAD_32dp32b64xENSA_13SM90_TMA_LOADENS19_INS1A_ILi2ELi4ELi3EEES1D_NSY_INSB_IJS1F_SI_EEENSB_IJSI_SE_EEEEEEENSA_39AutoVectorizingCopyWithAssumedAlignmentILi128EEENSA_14SM90_TMA_STOREES2K_S2M_S2M_EEEvvEEEEvNT_6ParamsE)
        .other          _ZN7cutlass13device_kernelINS_4conv6kernel13ConvUniversalINS1_16ConvProblemShapeILNS1_8OperatorE2ELi3EEENS1_10collective14CollectiveConvINS1_47MainloopSm100TmaUmmaWarpSpecializedImplicitGemmILS5_2ELi20ELi3ELi1ELi2EN4cute5tupleIJNSA_1CILi2EEENSC_ILi1EEESE_EEEEENSB_IJNSC_ILi256EEENSB_IJNSC_ILi64EEEEEESJ_EEENS_12float_e4m3_tESL_NSA_8TiledMMAINSA_8MMA_AtomIJNSA_10MMA_TraitsINSA_25SM100_MMA_F8F6F4_2x1SM_SSEJSL_SL_fSH_SI_NSA_17integral_constantINSA_4UMMA5MajorELSS_1EEEST_NSQ_INSR_7ScaleInELSU_0EEESV_EEEEEENSA_6LayoutINSB_IJSE_SE_SE_EEENSB_IJNSC_ILi0EEES10_S10_EEEEENSB_IJNSA_10UnderscoreES13_S13_EEEEENS7_6detail27Sm100ImplicitGemmTileTraitsINSA_18SM100_TMA_2SM_LOADENSA_14ComposedLayoutINSA_7SwizzleILi3ELi4ELi3EEENSA_18smem_ptr_flag_bitsILi8EEENSY_INSB_IJNSC_ILi128EEENSC_ILi8EEEEEENSB_IJSE_S1E_EEEEEEEvEENS17_INSA_25SM100_TMA_2SM_LOAD_IM2COLENS19_INS1A_ILi1ELi4ELi3EEES1D_NSY_INSB_IJNSC_ILi32EEES1F_EEENSB_IJSE_S1N_EEEEEEEvEEEENS_8epilogue10collective18CollectiveEpilogueINS1U_23Sm100TmaWarpSpecializedILi1ELi1ELi64ELb0ELb0EEEJNSB_IJS1E_SJ_SJ_EEENSB_IJNSY_IS1E_SE_EENSY_ISI_SE_EEEEESL_NSB_IJlNSB_IJSE_lllEEES10_EEESL_S24_NS1U_6fusion15FusionCallbacksIS1Y_NS25_17LinearCombinationISL_fSL_fLNS_15FloatRoundStyleE2EEES1Z_S22_JEEENSA_5SM1004TMEM4LOAD26SM100_TMEM_LOAD_32dp32b64xENSA_13SM90_TMA_LOADENS19_INS1A_ILi2ELi4ELi3EEES1D_NSY_INSB_IJS1F_SI_EEENSB_IJSI_SE_EEEEEEENSA_39AutoVectorizingCopyWithAssumedAlignmentILi128EEENSA_14SM90_TMA_STOREES2K_S2M_S2M_EEEvvEEEEvNT_6ParamsE,@"STO_CUDA_ENTRY STV_DEFAULT"
_ZN7cutlass13device_kernelINS_4conv6kernel13ConvUniversalINS1_16ConvProblemShapeILNS1_8OperatorE2ELi3EEENS1_10collective14CollectiveConvINS1_47MainloopSm100TmaUmmaWarpSpecializedImplicitGemmILS5_2ELi20ELi3ELi1ELi2EN4cute5tupleIJNSA_1CILi2EEENSC_ILi1EEESE_EEEEENSB_IJNSC_ILi256EEENSB_IJNSC_ILi64EEEEEESJ_EEENS_12float_e4m3_tESL_NSA_8TiledMMAINSA_8MMA_AtomIJNSA_10MMA_TraitsINSA_25SM100_MMA_F8F6F4_2x1SM_SSEJSL_SL_fSH_SI_NSA_17integral_constantINSA_4UMMA5MajorELSS_1EEEST_NSQ_INSR_7ScaleInELSU_0EEESV_EEEEEENSA_6LayoutINSB_IJSE_SE_SE_EEENSB_IJNSC_ILi0EEES10_S10_EEEEENSB_IJNSA_10UnderscoreES13_S13_EEEEENS7_6detail27Sm100ImplicitGemmTileTraitsINSA_18SM100_TMA_2SM_LOADENSA_14ComposedLayoutINSA_7SwizzleILi3ELi4ELi3EEENSA_18smem_ptr_flag_bitsILi8EEENSY_INSB_IJNSC_ILi128EEENSC_ILi8EEEEEENSB_IJSE_S1E_EEEEEEEvEENS17_INSA_25SM100_TMA_2SM_LOAD_IM2COLENS19_INS1A_ILi1ELi4ELi3EEES1D_NSY_INSB_IJNSC_ILi32EEES1F_EEENSB_IJSE_S1N_EEEEEEEvEEEENS_8epilogue10collective18CollectiveEpilogueINS1U_23Sm100TmaWarpSpecializedILi1ELi1ELi64ELb0ELb0EEEJNSB_IJS1E_SJ_SJ_EEENSB_IJNSY_IS1E_SE_EENSY_ISI_SE_EEEEESL_NSB_IJlNSB_IJSE_lllEEES10_EEESL_S24_NS1U_6fusion15FusionCallbacksIS1Y_NS25_17LinearCombinationISL_fSL_fLNS_15FloatRoundStyleE2EEES1Z_S22_JEEENSA_5SM1004TMEM4LOAD26SM100_TMEM_LOAD_32dp32b64xENSA_13SM90_TMA_LOADENS19_INS1A_ILi2ELi4ELi3EEES1D_NSY_INSB_IJS1F_SI_EEENSB_IJSI_SE_EEEEEEENSA_39AutoVectorizingCopyWithAssumedAlignmentILi128EEENSA_14SM90_TMA_STOREES2K_S2M_S2M_EEEvvEEEEvNT_6ParamsE:
[----:B------:R-:W1:Y:S01]  /*0000*/  LDC R1, c[0x0][0x37c] ;  /* 0x0000df00ff017b82 */ /* 0x000e620000000800 */
[----:B------:R-:W2:Y:S01]  /*0010*/  S2R R131, SR_TID.X ;  /* 0x0000000000837919 */ /* 0x000ea20000002100 */
[----:B------:R-:W3:Y:S06]  /*0020*/  LDCU.64 UR8, c[0x0][0x990] ;  /* 0x00013200ff0877ac */ /* 0x000eec0008000a00 */
[----:B------:R-:W4:Y:S01]  /*0030*/  S2UR UR4, SR_CgaCtaId ;  /* 0x00000000000479c3 */ /* 0x000f220000008800 */
[----:B-1----:R-:W-:Y:S01]  /*0040*/  VIADD R1, R1, 0xfffffff8 ;  /* 0xfffffff801017836 */ /* 0x002fe20000000000 */
[----:B------:R-:W-:-:S02]  /*0050*/  PRMT R145, RZ, 0x7610, R145 ;  /* 0x00007610ff917816 */ /* 0x000fc40000000091 */
[----:B------:R-:W-:Y:S02]  /*0060*/  ELECT P1, URZ, PT ;  /* 0x0000000000ff782f */ /* 0x000fe40003820000 */
[----:B------:R-:W-:Y:S01]  /*0070*/  R2UR UR43, R1 ;  /* 0x00000000012b72ca */ /* 0x000fe200000e0000 */
[----:B---3--:R-:W-:-:S04]  /*0080*/  UISETP.NE.U32.AND UP0, UPT, UR8, URZ, UPT ;  /* 0x000000ff0800728c */ /* 0x008fc8000bf05070 */
[----:B------:R-:W-:Y:S02]  /*0090*/  UISETP.NE.AND.EX UP0, UPT, UR9, URZ, UPT, UP0 ;  /* 0x000000ff0900728c */ /* 0x000fe4000bf05300 */
[----:B----4-:R-:W-:Y:S02]  /*00a0*/  ULOP3.LUT UR33, UR4, 0x1, URZ, 0xc0, !UPT ;  /* 0x0000000104217892 */ /* 0x010fe4000f8ec0ff */
[----:B------:R-:W-:Y:S01]  /*00b0*/  ULOP3.LUT UR32, UR4, 0x1, URZ, 0x3c, !UPT ;  /* 0x0000000104207892 */ /* 0x000fe2000f8e3cff */
[----:B--2---:R-:W-:-:S05]  /*00c0*/  SHF.R.U32.HI R146, RZ, 0x5, R131 ;  /* 0x00000005ff927819 */ /* 0x004fca0000011683 */
[----:B------:R-:W1:Y:S02]  /*00d0*/  SHFL.IDX PT, R0, R146, RZ, 0x1f ;  /* 0x00001fff92007589 */ /* 0x000e6400000e0000 */
[----:B-1----:R-:W-:Y:S01]  /*00e0*/  R2UR UR18, R0 ;  /* 0x00000000001272ca */ /* 0x002fe200000e0000 */
[----:B------:R-:W-:-:S14]  /*00f0*/  BRA.U UP0, `(.L_x_0) ;  /* 0x0000000100307547 */ /* 0x000fdc000b800000 */
[----:B------:R-:W1:Y:S02]  /*0100*/  LDCU.64 UR4, c[0x0][0x988] ;  /* 0x00013100ff0477ac */ /* 0x000e640008000a00 */
[----:B-1----:R-:W-:-:S04]  /*0110*/  UISETP.NE.U32.AND UP0, UPT, UR4, URZ, UPT ;  /* 0x000000ff0400728c */ /* 0x002fc8000bf05070 */
[----:B------:R-:W-:-:S09]  /*0120*/  UISETP.NE.AND.EX UP0, UPT, UR5, URZ, UPT, UP0 ;  /* 0x000000ff0500728c */ /* 0x000fd2000bf05300 */
[----:B------:R-:W-:Y:S05]  /*0130*/  BRA.U !UP0, `(.L_x_1) ;  /* 0x0000000108147547 */ /* 0x000fea000b800000 */
[----:B------:R-:W1:Y:S01]  /*0140*/  LDC.64 R2, c[0x0][0x988] ;  /* 0x00026200ff027b82 */ /* 0x000e620000000a00 */
[----:B------:R-:W1:Y:S02]  /*0150*/  LDCU.64 UR4, c[0x0][0x358] ;  /* 0x00006b00ff0477ac */ /* 0x000e640008000a00 */
[----:B-1----:R1:W5:Y:S01]  /*0160*/  LDG.E R71, desc[UR4][R2.64] ;  /* 0x0000000402477981 */ /* 0x002362000c1e1900 */
[----:B------:R-:W-:Y:S01]  /*0170*/  HFMA2 R145, -RZ, RZ, 0, 5.9604644775390625e-08 ;  /* 0x00000001ff917431 */ /* 0x000fe200000001ff */
[----:B------:R-:W-:Y:S05]  /*0180*/  BRA `(.L_x_0) ;  /* 0x00000000000c7947 */ /* 0x000fea0003800000 */
.L_x_1:
[----:B------:R-:W1:Y:S01]  /*0190*/  LDCU UR4, c[0x0][0x980] ;  /* 0x00013000ff0477ac */ /* 0x000e620008000800 */
[----:B------:R-:W-:Y:S01]  /*01a0*/  HFMA2 R145, -RZ, RZ, 0, 5.9604644775390625e-08 ;  /* 0x00000001ff917431 */ /* 0x000fe200000001ff */
[----:B-1----:R-:W-:-:S07]  /*01b0*/  MOV R71, UR4 ;  /* 0x0000000400477c02 */ /* 0x002fce0008000f00 */
.L_x_0:
[----:B------:R-:W2:Y:S02]  /*01c0*/  LDCU.64 UR4, c[0x0][0x9b0] ;  /* 0x00013600ff0477ac */ /* 0x000ea40008000a00 */
[----:B--2---:R-:W-:-:S04]  /*01d0*/  UISETP.NE.U32.AND UP0, UPT, UR4, URZ, UPT ;  /* 0x000000ff0400728c */ /* 0x004fc8000bf05070 */
[----:B------:R-:W-:-:S09]  /*01e0*/  UISETP.NE.AND.EX UP0, UPT, UR5, URZ, UPT, UP0 ;  /* 0x000000ff0500728c */ /* 0x000fd2000bf05300 */
[----:B------:R-:W-:Y:S05]  /*01f0*/  BRA.U UP0, `(.L_x_2) ;  /* 0x0000000100287547 */ /* 0x000fea000b800000 */
[----:B------:R-:W2:Y:S02]  /*0200*/  LDCU.64 UR4, c[0x0][0x9a8] ;  /* 0x00013500ff0477ac */ /* 0x000ea40008000a00 */
[----:B--2---:R-:W-:-:S04]  /*0210*/  UISETP.NE.U32.AND UP0, UPT, UR4, URZ, UPT ;  /* 0x000000ff0400728c */ /* 0x004fc8000bf05070 */
[----:B------:R-:W-:-:S09]  /*0220*/  UISETP.NE.AND.EX UP0, UPT, UR5, URZ, UPT, UP0 ;  /* 0x000000ff0500728c */ /* 0x000fd2000bf05300 */
[----:B------:R-:W-:Y:S05]  /*0230*/  BRA.U !UP0, `(.L_x_3) ;  /* 0x0000000108107547 */ /* 0x000fea000b800000 */
[----:B-1----:R-:W1:Y:S01]  /*0240*/  LDC.64 R2, c[0x0][0x9a8] ;  /* 0x00026a00ff027b82 */ /* 0x002e620000000a00 */
[----:B------:R-:W1:Y:S02]  /*0250*/  LDCU.64 UR4, c[0x0][0x358] ;  /* 0x00006b00ff0477ac */ /* 0x000e640008000a00 */
[----:B-1----:R2:W5:Y:S01]  /*0260*/  LDG.E R70, desc[UR4][R2.64] ;  /* 0x0000000402467981 */ /* 0x002562000c1e1900 */
[----:B------:R-:W-:Y:S05]  /*0270*/  BRA `(.L_x_2) ;  /* 0x0000000000087947 */ /* 0x000fea0003800000 */
.L_x_3:
[----:B------:R-:W2:Y:S02]  /*0280*/  LDCU UR4, c[0x0][0x9a0] ;  /* 0x00013400ff0477ac */ /* 0x000ea40008000800 */
[----:B--2---:R-:W-:Y:S02]  /*0290*/  MOV R70, UR4 ;  /* 0x0000000400467c02 */ /* 0x004fe40008000f00 */
.L_x_2:
[----:B------:R-:W-:Y:S01]  /*02a0*/  IMAD.U32 R0, RZ, RZ, UR18 ;  /* 0x00000012ff007e24 */ /* 0x000fe2000f8e00ff */
[----:B------:R-:W-:Y:S04]  /*02b0*/  BSSY.RECONVERGENT B0, `(.L_x_4) ;  /* 0x000000c000007945 */ /* 0x000fe80003800200 */
[C---:B------:R-:W-:Y:S02]  /*02c0*/  ISETP.NE.OR P2, PT, R0.reuse, 0x1, !P1 ;  /* 0x000000010000780c */ /* 0x040fe40004f45670 */
[----:B------:R-:W-:-:S11]  /*02d0*/  ISETP.NE.OR P0, PT, R0, 0x3, !P1 ;  /* 0x000000030000780c */ /* 0x000fd60004f05670 */
[----:B------:R-:W-:Y:S05]  /*02e0*/  @P2 BRA `(.L_x_5) ;  /* 0x0000000000202947 */ /* 0x000fea0003800000 */
[----:B------:R-:W3:Y:S02]  /*02f0*/  LDCU.64 UR4, c[0x0][0x348] ;  /* 0x00006900ff0477ac */ /* 0x000ee40008000a00 */
[----:B---3--:R-:W-:Y:S02]  /*0300*/  UIADD3 UR6, UP1, UPT, UR4, 0x80, URZ ;  /* 0x0000008004067890 */ /* 0x008fe4000ff3e0ff */
[----:B------:R-:W-:Y:S02]  /*0310*/  UIADD3 UR4, UP0, UPT, UR4, 0x180, URZ ;  /* 0x0000018004047890 */ /* 0x000fe4000ff1e0ff */
[----:B------:R-:W-:Y:S02]  /*0320*/  UIADD3.X UR7, UPT, UPT, URZ, UR5, URZ, UP1, !UPT ;  /* 0x00000005ff077290 */ /* 0x000fe40008ffe4ff */
[----:B------:R-:W-:-:S07]  /*0330*/  UIADD3.X UR5, UPT, UPT, URZ, UR5, URZ, UP0, !UPT ;  /* 0x00000005ff057290 */ /* 0x000fce00087fe4ff */
[----:B------:R3:W-:Y:S02]  /*0340*/  UTMACCTL.PF [UR6] ;  /* 0x00000000060079b9 */ /* 0x0007e40008040000 */
[----:B------:R3:W-:Y:S02]  /*0350*/  UTMACCTL.PF [UR4] ;  /* 0x00000000040079b9 */ /* 0x0007e40008040000 */
[----:B---3--:R-:W-:Y:S01]  /*0360*/  NOP ;  /* 0x0000000000007918 */ /* 0x008fe20000000000 */
.L_x_5:
[----:B------:R-:W-:Y:S05]  /*0370*/  BSYNC.RECONVERGENT B0 ;  /* 0x0000000000007941 */ /* 0x000fea0003800200 */
.L_x_4:
[----:B------:R-:W-:Y:S04]  /*0380*/  BSSY.RECONVERGENT B0, `(.L_x_6) ;  /* 0x000000a000007945 */ /* 0x000fe80003800200 */
        /* <DEDUP_REMOVED lines=9> */
.L_x_7:
[----:B------:R-:W-:Y:S05]  /*0420*/  BSYNC.RECONVERGENT B0 ;  /* 0x0000000000007941 */ /* 0x000fea0003800200 */
.L_x_6:
[----:B------:R-:W3:Y:S01]  /*0430*/  LDCU.64 UR4, c[0x0][0x988] ;  /* 0x00013100ff0477ac */ /* 0x000ee20008000a00 */
[----:B------:R-:W-:Y:S02]  /*0440*/  UISETP.EQ.U32.AND UP2, UPT, UR8, URZ, UPT ;  /* 0x000000ff0800728c */ /* 0x000fe4000bf42070 */
[----:B------:R-:W-:Y:S02]  /*0450*/  UPLOP3.LUT UP3, UPT, UPT, UPT, UPT, 0x80, 0x8 ;  /* 0x000000000008789c */ /* 0x000fe40003f6f070 */
[----:B---3--:R-:W-:-:S04]  /*0460*/  UISETP.NE.U32.AND UP0, UPT, UR4, URZ, UPT ;  /* 0x000000ff0400728c */ /* 0x008fc8000bf05070 */
[----:B------:R-:W-:-:S04]  /*0470*/  UISETP.NE.AND.EX UP1, UPT, UR5, URZ, UPT, UP0 ;  /* 0x000000ff0500728c */ /* 0x000fc8000bf25300 */
[----:B------:R-:W-:-:S04]  /*0480*/  UISETP.EQ.OR.EX UP4, UPT, UR9, URZ, !UP1, UP2 ;  /* 0x000000ff0900728c */ /* 0x000fc8000cf82720 */
[----:B------:R-:W-:-:S06]  /*0490*/  UP2UR UR4, UPR, URZ, 0x10 ;  /* 0x00000010ff047883 */ /* 0x000fcc0008000000 */
[----:B------:R-:W-:Y:S01]  /*04a0*/  MOV R147, UR4 ;  /* 0x0000000400937c02 */ /* 0x000fe20008000f00 */
[----:B------:R-:W-:Y:S06]  /*04b0*/  BRA.U !UP4, `(.L_x_8) ;  /* 0x000000010c207547 */ /* 0x000fec000b800000 */
[----:B------:R-:W-:Y:S01]  /*04c0*/  UISETP.NE.U32.AND UP2, UPT, UR8, URZ, UPT ;  /* 0x000000ff0800728c */ /* 0x000fe2000bf45070 */
[----:B-----5:R-:W-:Y:S01]  /*04d0*/  FSETP.NEU.AND P0, PT, R71, RZ, PT ;  /* 0x000000ff4700720b */ /* 0x020fe20003f0d000 */
[----:B------:R-:W-:Y:S02]  /*04e0*/  USEL UR4, URZ, 0xffffffff, UP1 ;  /* 0xffffffffff047887 */ /* 0x000fe40008800000 */
[----:B------:R-:W-:-:S10]  /*04f0*/  UISETP.NE.AND.EX UP2, UPT, UR9, URZ, UPT, UP2 ;  /* 0x000000ff0900728c */ /* 0x000fd4000bf45320 */
[----:B------:R-:W-:Y:S01]  /*0500*/  VOTEU.ANY UP0, P0 ;  /* 0x0000000000ff7886 */ /* 0x000fe20000000100 */
[----:B------:R-:W-:-:S04]  /*0510*/  @!UP2 USEL UR4, URZ, 0xffffffff, UP0 ;  /* 0xffffffffff04a887 */ /* 0x000fc80008000000 */
[----:B------:R-:W-:-:S04]  /*0520*/  ULOP3.LUT UR4, UR4, 0x1, URZ, 0xc0, !UPT ;  /* 0x0000000104047892 */ /* 0x000fc8000f8ec0ff */
[----:B------:R-:W-:-:S11]  /*0530*/  UISETP.NE.U32.AND UP3, UPT, UR4, 0x1, UPT ;  /* 0x000000010400788c */ /* 0x000fd6000bf65070 */
.L_x_8:
[----:B------:R-:W3:Y:S01]  /*0540*/  SHFL.IDX PT, R0, R146, RZ, 0x1f ;  /* 0x00001fff92007589 */ /* 0x000ee200000e0000 */
[----:B------:R-:W-:Y:S02]  /*0550*/  UISETP.NE.AND UP5, UPT, UR18, 0x2, UPT ;  /* 0x000000021200788c */ /* 0x000fe4000bfa5270 */
[----:B------:R-:W-:Y:S02]  /*0560*/  UISETP.NE.AND UP0, UPT, UR18, 0x2, UPT ;  /* 0x000000021200788c */ /* 0x000fe4000bf05270 */
[----:B------:R-:W-:Y:S02]  /*0570*/  UISETP.NE.OR UP2, UPT, UR33, URZ, UP5 ;  /* 0x000000ff2100728c */ /* 0x000fe4000af45670 */
[----:B------:R-:W-:-:S04]  /*0580*/  USEL UR53, URZ, 0x1, UP0 ;  /* 0x00000001ff357887 */ /* 0x000fc80008000000 */
[----:B------:R-:W-:Y:S02]  /*0590*/  PLOP3.LUT P3, PT, P1, PT, UP2, 0xae, 0xea ;  /* 0x0000000000ea781c */ /* 0x000fe40000f6f52e */
[----:B---3--:R-:W-:-:S13]  /*05a0*/  ISETP.NE.AND P0, PT, R0, RZ, PT ;  /* 0x000000ff0000720c */ /* 0x008fda0003f05270 */
[----:B------:R-:W-:Y:S05]  /*05b0*/  @P0 BRA `(.L_x_9) ;  /* 0x0000000000d40947 */ /* 0x000fea0003800000 */
[----:B------:R-:W-:Y:S01]  /*05c0*/  ELECT P0, URZ, PT ;  /* 0x0000000000ff782f */ /* 0x000fe20003800000 */
[----:B------:R-:W-:-:S12]  /*05d0*/  BSSY.RECONVERGENT B0, `(.L_x_9) ;  /* 0x0000033000007945 */ /* 0x000fd80003800200 */
[----:B------:R-:W-:Y:S05]  /*05e0*/  @!P0 BRA `(.L_x_10) ;  /* 0x0000000000c48947 */ /* 0x000fea0003800000 */
[----:B------:R-:W3:Y:S01]  /*05f0*/  S2UR UR5, SR_CgaCtaId ;  /* 0x00000000000579c3 */ /* 0x000ee20000008800 */
[----:B------:R-:W-:Y:S01]  /*0600*/  UMOV UR4, 0x400 ;  /* 0x0000040000047882 */ /* 0x000fe20000000000 */
[----:B------:R-:W-:Y:S02]  /*0610*/  UMOV UR6, 0x1 ;  /* 0x0000000100067882 */ /* 0x000fe40000000000 */
[----:B------:R-:W-:-:S04]  /*0620*/  UIADD3 UR6, UPT, UPT, -UR6, 0x100000, URZ ;  /* 0x0010000006067890 */ /* 0x000fc8000fffe1ff */
[----:B------:R-:W-:Y:S02]  /*0630*/  USHF.L.U32 UR7, UR6, 0xb, URZ ;  /* 0x0000000b06077899 */ /* 0x000fe400080006ff */
[----:B------:R-:W-:Y:S02]  /*0640*/  USHF.L.U32 UR6, UR6, 0x1, URZ ;  /* 0x0000000106067899 */ /* 0x000fe400080006ff */
[----:B---3--:R-:W-:Y:S01]  /*0650*/  ULEA UR4, UR5, UR4, 0x18 ;  /* 0x0000000405047291 */ /* 0x008fe2000f8ec0ff */
[----:B------:R-:W3:Y:S11]  /*0660*/  FENCE.VIEW.ASYNC.S ;  /* 0x00000000000073c6 */ /* 0x000ef60000000000 */
[----:B---3--:R3:W4:Y:S01]  /*0670*/  SYNCS.EXCH.64 URZ, [UR4], UR6 ;  /* 0x0000000604ff75b2 */ /* 0x0087220008000100 */
[----:B------:R3:W1:Y:S01]  /*0680*/  SYNCS.EXCH.64 URZ, [UR4+0xa0], UR6 ;  /* 0x0000a00604ff75b2 */ /* 0x0006620008000100 */
        /* <DEDUP_REMOVED lines=37> */
[----:B------:R3:W1:Y:S02]  /*08e0*/  SYNCS.EXCH.64 URZ, [UR4+0x138], UR6 ;  /* 0x0001380604ff75b2 */ /* 0x0006640008000100 */
[----:B---34-:R-:W-:Y:S01]  /*08f0*/  NOP ;  /* 0x0000000000007918 */ /* 0x018fe20000000000 */
.L_x_10:
[----:B------:R-:W-:Y:S05]  /*0900*/  BSYNC.RECONVERGENT B0 ;  /* 0x0000000000007941 */ /* 0x000fea0003800200 */
.L_x_9:
[----:B------:R-:W3:Y:S01]  /*0910*/  SHFL.IDX PT, R0, R146, RZ, 0x1f ;  /* 0x00001fff92007589 */ /* 0x000ee200000e0000 */
[----:B------:R-:W-:Y:S01]  /*0920*/  NOP ;  /* 0x0000000000007918 */ /* 0x000fe20000000000 */
[----:B---3--:R-:W-:-:S13]  /*0930*/  ISETP.NE.AND P0, PT, R0, 0x1, PT ;  /* 0x000000010000780c */ /* 0x008fda0003f05270 */
[----:B------:R-:W-:Y:S05]  /*0940*/  @P0 BRA `(.L_x_11) ;  /* 0x0000000000400947 */ /* 0x000fea0003800000 */
[----:B------:R-:W3:Y:S01]  /*0950*/  S2UR UR5, SR_CgaCtaId ;  /* 0x00000000000579c3 */ /* 0x000ee20000008800 */
[----:B------:R-:W-:Y:S01]  /*0960*/  UMOV UR4, 0x400 ;  /* 0x0000040000047882 */ /* 0x000fe20000000000 */
[----:B------:R-:W-:Y:S01]  /*0970*/  UMOV UR8, 0x20 ;  /* 0x0000002000087882 */ /* 0x000fe20000000000 */
[----:B------:R-:W-:Y:S01]  /*0980*/  UMOV UR6, 0x80 ;  /* 0x0000008000067882 */ /* 0x000fe20000000000 */
[----:B------:R-:W-:-:S04]  /*0990*/  UIADD3 UR8, UPT, UPT, -UR8, 0x100000, URZ ;  /* 0x0010000008087890 */ /* 0x000fc8000fffe1ff */
[----:B------:R-:W-:Y:S02]  /*09a0*/  USHF.L.U32 UR9, UR8, 0xb, URZ ;  /* 0x0000000b08097899 */ /* 0x000fe400080006ff */
[----:B------:R-:W-:Y:S02]  /*09b0*/  USHF.L.U32 UR8, UR8, 0x1, URZ ;  /* 0x0000000108087899 */ /* 0x000fe400080006ff */
[----:B------:R-:W-:-:S04]  /*09c0*/  UIADD3 UR6, UPT, UPT, -UR6, 0x100000, URZ ;  /* 0x0010000006067890 */ /* 0x000fc8000fffe1ff */
[----:B------:R-:W-:Y:S02]  /*09d0*/  USHF.L.U32 UR7, UR6, 0xb, URZ ;  /* 0x0000000b06077899 */ /* 0x000fe400080006ff */
[----:B------:R-:W-:Y:S01]  /*09e0*/  USHF.L.U32 UR6, UR6, 0x1, URZ ;  /* 0x0000000106067899 */ /* 0x000fe200080006ff */
[----:B------:R-:W-:Y:S01]  /*09f0*/  ELECT P0, URZ, PT ;  /* 0x0000000000ff782f */ /* 0x000fe20003800000 */
[----:B---3--:R-:W-:Y:S01]  /*0a00*/  ULEA UR4, UR5, UR4, 0x18 ;  /* 0x0000000405047291 */ /* 0x008fe2000f8ec0ff */
[----:B------:R-:W3:Y:S11]  /*0a10*/  FENCE.VIEW.ASYNC.S ;  /* 0x00000000000073c6 */ /* 0x000ef60000000000 */
[----:B---3--:R3:W4:Y:S01]  /*0a20*/  SYNCS.EXCH.64 URZ, [UR4+0x140], UR8 ;  /* 0x0001400804ff75b2 */ /* 0x0087220008000100 */
[----:B------:R3:W1:Y:S01]  /*0a30*/  SYNCS.EXCH.64 URZ, [UR4+0x148], UR6 ;  /* 0x0001480604ff75b2 */ /* 0x0006620008000100 */
[----:B------:R-:W-:Y:S01]  /*0a40*/  NOP ;  /* 0x0000000000007918 */ /* 0x000fe20000000000 */
.L_x_11:
[----:B------:R-:W2:Y:S01]  /*0a50*/  SHFL.IDX PT, R0, R146, RZ, 0x1f ;  /* 0x00001fff92007589 */ /* 0x000ea200000e0000 */
[----:B------:R-:W-:Y:S01]  /*0a60*/  NOP ;  /* 0x0000000000007918 */ /* 0x000fe20000000000 */
[----:B--2---:R-:W-:-:S13]  /*0a70*/  ISETP.NE.AND P0, PT, R0, 0x3, PT ;  /* 0x000000030000780c */ /* 0x004fda0003f05270 */
[----:B------:R-:W-:Y:S05]  /*0a80*/  @P0 BRA `(.L_x_12) ;  /* 0x0000000000300947 */ /* 0x000fea0003800000 */
[----:B------:R-:W2:Y:S01]  /*0a90*/  S2UR UR5, SR_CgaCtaId ;  /* 0x00000000000579c3 */ /* 0x000ea20000008800 */
[----:B---3--:R-:W-:Y:S01]  /*0aa0*/  UMOV UR4, 0x400 ;  /* 0x0000040000047882 */ /* 0x008fe20000000000 */
[----:B------:R-:W-:Y:S01]  /*0ab0*/  UMOV UR6, 0x20 ;  /* 0x0000002000067882 */ /* 0x000fe20000000000 */
[----:B------:R-:W-:Y:S01]  /*0ac0*/  ELECT P0, URZ, PT ;  /* 0x0000000000ff782f */ /* 0x000fe20003800000 */
[----:B------:R-:W-:-:S04]  /*0ad0*/  UIADD3 UR6, UPT, UPT, -UR6, 0x100000, URZ ;  /* 0x0010000006067890 */ /* 0x000fc8000fffe1ff */
[----:B------:R-:W-:Y:S02]  /*0ae0*/  USHF.L.U32 UR7, UR6, 0xb, URZ ;  /* 0x0000000b06077899 */ /* 0x000fe400080006ff */
[----:B------:R-:W-:Y:S02]  /*0af0*/  USHF.L.U32 UR6, UR6, 0x1, URZ ;  /* 0x0000000106067899 */ /* 0x000fe400080006ff */
[----:B--2---:R-:W-:Y:S01]  /*0b00*/  ULEA UR4, UR5, UR4, 0x18 ;  /* 0x0000000405047291 */ /* 0x004fe2000f8ec0ff */
[----:B------:R-:W2:Y:S11]  /*0b10*/  FENCE.VIEW.ASYNC.S ;  /* 0x00000000000073c6 */ /* 0x000eb60000000000 */
[----:B--2---:R2:W3:Y:S01]  /*0b20*/  SYNCS.EXCH.64 URZ, [UR4+0x150], UR6 ;  /* 0x0001500604ff75b2 */ /* 0x0044e20008000100 */
[----:B------:R2:W1:Y:S01]  /*0b30*/  SYNCS.EXCH.64 URZ, [UR4+0x158], UR6 ;  /* 0x0001580604ff75b2 */ /* 0x0004620008000100 */
[----:B------:R-:W-:Y:S01]  /*0b40*/  NOP ;  /* 0x0000000000007918 */ /* 0x000fe20000000000 */
.L_x_12:
[----:B------:R-:W4:Y:S01]  /*0b50*/  SHFL.IDX PT, R0, R146, RZ, 0x1f ;  /* 0x00001fff92007589 */ /* 0x000f2200000e0000 */
[----:B------:R-:W-:Y:S01]  /*0b60*/  NOP ;  /* 0x0000000000007918 */ /* 0x000fe20000000000 */
[----:B----4-:R-:W-:-:S13]  /*0b70*/  ISETP.NE.AND P0, PT, R0, 0x4, PT ;  /* 0x000000040000780c */ /* 0x010fda0003f05270 */
[----:B------:R-:W-:Y:S05]  /*0b80*/  @P0 BRA `(.L_x_13) ;  /* 0x0000000000440947 */ /* 0x000fea0003800000 */
[----:B------:R-:W4:Y:S01]  /*0b90*/  S2UR UR5, SR_CgaCtaId ;  /* 0x00000000000579c3 */ /* 0x000f220000008800 */
[----:B--23--:R-:W-:Y:S01]  /*0ba0*/  UMOV UR4, 0x1e0 ;  /* 0x000001e000047882 */ /* 0x00cfe20000000000 */
[----:B------:R-:W-:Y:S01]  /*0bb0*/  UMOV UR6, 0x400 ;  /* 0x0000040000067882 */ /* 0x000fe20000000000 */
[----:B------:R-:W-:Y:S01]  /*0bc0*/  USEL UR4, UR4, 0x1a0, UP3 ;  /* 0x000001a004047887 */ /* 0x000fe20009800000 */
[----:B------:R-:W-:Y:S01]  /*0bd0*/  UMOV UR8, 0x1 ;  /* 0x0000000100087882 */ /* 0x000fe20000000000 */
[----:B------:R-:W-:Y:S01]  /*0be0*/  ELECT P0, URZ, PT ;  /* 0x0000000000ff782f */ /* 0x000fe20003800000 */
[----:B------:R-:W-:-:S04]  /*0bf0*/  UIADD3 UR8, UPT, UPT, -UR8, 0x100000, URZ ;  /* 0x0010000008087890 */ /* 0x000fc8000fffe1ff */
[----:B------:R-:W-:Y:S02]  /*0c00*/  USHF.L.U32 UR9, UR8, 0xb, URZ ;  /* 0x0000000b08097899 */ /* 0x000fe400080006ff */
[----:B------:R-:W-:Y:S02]  /*0c10*/  USHF.L.U32 UR8, UR8, 0x1, URZ ;  /* 0x0000000108087899 */ /* 0x000fe400080006ff */
[----:B----4-:R-:W-:Y:S02]  /*0c20*/  ULEA UR6, UR5, UR6, 0x18 ;  /* 0x0000000605067291 */ /* 0x010fe4000f8ec0ff */
[----:B------:R-:W-:-:S04]  /*0c30*/  UIADD3 UR4, UPT, UPT, -UR4, 0x100000, URZ ;  /* 0x0010000004047890 */ /* 0x000fc8000fffe1ff */
[----:B------:R-:W-:Y:S02]  /*0c40*/  USHF.L.U32 UR5, UR4, 0xb, URZ ;  /* 0x0000000b04057899 */ /* 0x000fe400080006ff */
[----:B------:R-:W-:Y:S01]  /*0c50*/  USHF.L.U32 UR4, UR4, 0x1, URZ ;  /* 0x0000000104047899 */ /* 0x000fe200080006ff */
[----:B------:R-:W2:Y:S03]  /*0c60*/  FENCE.VIEW.ASYNC.S ;  /* 0x00000000000073c6 */ /* 0x000ea60000000000 */
[----:B--2---:R4:W2:Y:S08]  /*0c70*/  SYNCS.EXCH.64 URZ, [UR6+0x160], UR8 ;  /* 0x0001600806ff75b2 */ /* 0x0048b00008000100 */
[----:B------:R4:W3:Y:S02]  /*0c80*/  SYNCS.EXCH.64 URZ, [UR6+0x168], UR4 ;  /* 0x0001680406ff75b2 */ /* 0x0008e40008000100 */
[----:B----4-:R-:W-:Y:S01]  /*0c90*/  NOP ;  /* 0x0000000000007918 */ /* 0x010fe20000000000 */
.L_x_13:
[----:B------:R-:W4:Y:S01]  /*0ca0*/  SHFL.IDX PT, R0, R146, RZ, 0x1f ;  /* 0x00001fff92007589 */ /* 0x000f2200000e0000 */
[----:B------:R-:W-:Y:S01]  /*0cb0*/  ISETP.NE.OR P1, PT, RZ, UR18, !P1 ;  /* 0x00000012ff007c0c */ /* 0x000fe2000cf25670 */
[----:B------:R-:W-:Y:S01]  /*0cc0*/  NOP ;  /* 0x0000000000007918 */ /* 0x000fe20000000000 */
[----:B----4-:R-:W-:-:S13]  /*0cd0*/  ISETP.NE.AND P0, PT, R0, 0x5, PT ;  /* 0x000000050000780c */ /* 0x010fda0003f05270 */
[----:B------:R-:W-:Y:S05]  /*0ce0*/  @P0 BRA `(.L_x_14) ;  /* 0x0000000000480947 */ /* 0x000fea0003800000 */
[----:B------:R-:W4:Y:S01]  /*0cf0*/  S2UR UR5, SR_CgaCtaId ;  /* 0x00000000000579c3 */ /* 0x000f220000008800 */
[----:B--23--:R-:W-:Y:S01]  /*0d00*/  UMOV UR4, 0x400 ;  /* 0x0000040000047882 */ /* 0x00cfe20000000000 */
        /* <DEDUP_REMOVED lines=9> */
[----:B----4-:R-:W-:Y:S01]  /*0da0*/  ULEA UR4, UR5, UR4, 0x18 ;  /* 0x0000000405047291 */ /* 0x010fe2000f8ec0ff */
[----:B------:R-:W2:Y:S11]  /*0db0*/  FENCE.VIEW.ASYNC.S ;  /* 0x00000000000073c6 */ /* 0x000eb60000000000 */
[----:B--2---:R4:W2:Y:S01]  /*0dc0*/  SYNCS.EXCH.64 URZ, [UR4+0x170], UR6 ;  /* 0x0001700604ff75b2 */ /* 0x0048a20008000100 */
[----:B------:R4:W3:Y:S01]  /*0dd0*/  SYNCS.EXCH.64 URZ, [UR4+0x180], UR8 ;  /* 0x0001800804ff75b2 */ /* 0x0008e20008000100 */
[----:B------:R4:W1:Y:S01]  /*0de0*/  SYNCS.EXCH.64 URZ, [UR4+0x178], UR6 ;  /* 0x0001780604ff75b2 */ /* 0x0008620008000100 */
[----:B------:R4:W1:Y:S02]  /*0df0*/  SYNCS.EXCH.64 URZ, [UR4+0x188], UR8 ;  /* 0x0001880804ff75b2 */ /* 0x0008640008000100 */
[----:B----4-:R-:W-:Y:S01]  /*0e00*/  NOP ;  /* 0x0000000000007918 */ /* 0x010fe20000000000 */
.L_x_14:
[----:B--23--:R-:W2:Y:S01]  /*0e10*/  S2UR UR7, SR_CgaCtaId ;  /* 0x00000000000779c3 */ /* 0x00cea20000008800 */
[----:B------:R-:W-:Y:S01]  /*0e20*/  VOTEU.ALL UP0, P1 ;  /* 0x0000000000ff7886 */ /* 0x000fe20000800000 */
[----:B------:R-:W-:Y:S01]  /*0e30*/  UMOV UR4, 0x20 ;  /* 0x0000002000047882 */ /* 0x000fe20000000000 */
[----:B------:R-:W-:Y:S01]  /*0e40*/  NOP ;  /* 0x0000000000007918 */ /* 0x000fe20000000000 */
[----:B-1----:R-:W-:Y:S01]  /*0e50*/  LOP3.LUT R3, R131, 0x1f, RZ, 0xc0, !PT ;  /* 0x0000001f83037812 */ /* 0x002fe200078ec0ff */
[----:B------:R-:W-:Y:S01]  /*0e60*/  UISETP.NE.AND UP4, UPT, UR18, URZ, UPT ;  /* 0x000000ff1200728c */ /* 0x000fe2000bf85270 */
[----:B------:R-:W-:Y:S01]  /*0e70*/  @!UP0 UMOV UR6, 0x400 ;  /* 0x0000040000068882 */ /* 0x000fe20000000000 */
[----:B------:R-:W-:-:S04]  /*0e80*/  @!UP0 UIADD3 UR4, UPT, UPT, -UR4, 0x100000, URZ ;  /* 0x0010000004048890 */ /* 0x000fc8000fffe1ff */
[----:B------:R-:W-:Y:S02]  /*0e90*/  @!UP0 USHF.L.U32 UR5, UR4, 0xb, URZ ;  /* 0x0000000b04058899 */ /* 0x000fe400080006ff */
[----:B------:R-:W-:Y:S02]  /*0ea0*/  @!UP0 USHF.L.U32 UR4, UR4, 0x1, URZ ;  /* 0x0000000104048899 */ /* 0x000fe400080006ff */
[----:B--2---:R-:W-:Y:S01]  /*0eb0*/  @!UP0 ULEA UR6, UR7, UR6, 0x18 ;  /* 0x0000000607068291 */ /* 0x004fe2000f8ec0ff */
[----:B------:R-:W1:Y:S01]  /*0ec0*/  LDCU UR7, c[0x0][0x36c] ;  /* 0x00006d80ff0777ac */ /* 0x000e620008000800 */
[----:B------:R-:W-:Y:S01]  /*0ed0*/  VOTEU.ALL UP0, P1 ;  /* 0x0000000000ff7886 */ /* 0x000fe20000800000 */
[----:B------:R-:W2:Y:S09]  /*0ee0*/  FENCE.VIEW.ASYNC.S ;  /* 0x00000000000073c6 */ /* 0x000eb20000000000 */
[----:B--2---:R2:W3:Y:S01]  /*0ef0*/  @!UP0 SYNCS.EXCH.64 URZ, [UR6+0x190], UR4 ;  /* 0x0001900406ff85b2 */ /* 0x0044e20008000100 */
[----:B-1----:R-:W-:-:S09]  /*0f00*/  UISETP.EQ.U32.AND UP6, UPT, UR7, 0x1, UPT ;  /* 0x000000010700788c */ /* 0x002fd2000bfc2070 */
[----:B--2---:R-:W-:Y:S05]  /*0f10*/  BRA.U !UP6, `(.L_x_15) ;  /* 0x000000010e087547 */ /* 0x004fea000b800000 */
[----:B---3--:R-:W-:Y:S01]  /*0f20*/  UCGABAR_ARV ;  /* 0x00000000000079c7 */ /* 0x008fe20008000000 */
[----:B------:R-:W-:Y:S05]  /*0f30*/  BRA `(.L_x_16) ;  /* 0x0000000000047947 */ /* 0x000fea0003800000 */
.L_x_15:
[----:B---3--:R-:W-:Y:S01]  /*0f40*/  NOP ;  /* 0x0000000000007918 */ /* 0x008fe20000000000 */
.L_x_16:
[----:B------:R-:W1:Y:S01]  /*0f50*/  S2UR UR20, SR_CTAID.X ;  /* 0x00000000001479c3 */ /* 0x000e620000002500 */
[----:B------:R-:W-:-:S05]  /*0f60*/  CS2R.32 R2, SR_CgaSize ;  /* 0x0000000000027805 */ /* 0x000fca0000008a00 */
[----:B------:R-:W-:-:S05]  /*0f70*/  IMAD R2, R2, -0xa0, RZ ;  /* 0xffffff6002027824 */ /* 0x000fca00078e02ff */
[----:B------:R-:W-:-:S14]  /*0f80*/  R2UR UR5, R2 ;  /* 0x00000000020572ca */ /* 0x000fdc00000e0000 */
[----:B------:R-:W2:Y:S01]  /*0f90*/  LDCU UR5, c[0x0][UR5+0x2b0] ;  /* 0x00005600050577ac */ /* 0x000ea20008000800 */
[----:B------:R-:W-:-:S05]  /*0fa0*/  CS2R.32 R2, SR_CgaSize ;  /* 0x0000000000027805 */ /* 0x000fca0000008a00 */
[----:B------:R-:W-:-:S05]  /*0fb0*/  IMAD R2, R2, -0xa0, RZ ;  /* 0xffffff6002027824 */ /* 0x000fca00078e02ff */
[----:B------:R-:W-:-:S14]  /*0fc0*/  R2UR UR4, R2 ;  /* 0x00000000020472ca */ /* 0x000fdc00000e0000 */
[----:B------:R-:W3:Y:S01]  /*0fd0*/  LDCU UR4, c[0x0][UR4+0x2b4] ;  /* 0x00005680040477ac */ /* 0x000ee20008000800 */
[----:B------:R-:W4:Y:S01]  /*0fe0*/  S2UR UR46, SR_CTAID.Y ;  /* 0x00000000002e79c3 */ /* 0x000f220000002600 */
[----:B------:R-:W-:-:S05]  /*0ff0*/  CS2R.32 R2, SR_CgaSize ;  /* 0x0000000000027805 */ /* 0x000fca0000008a00 */
[----:B------:R-:W-:-:S05]  /*1000*/  IMAD R2, R2, -0xa0, RZ ;  /* 0xffffff6002027824 */ /* 0x000fca00078e02ff */
[----:B------:R-:W-:-:S14]  /*1010*/  R2UR UR62, R2 ;  /* 0x00000000023e72ca */ /* 0x000fdc00000e0000 */
[----:B------:R-:W3:Y:S01]  /*1020*/  LDCU UR62, c[0x0][UR62+0x2a0] ;  /* 0x000054003e3e77ac */ /* 0x000ee20008000800 */
[----:B------:R-:W-:-:S05]  /*1030*/  CS2R.32 R2, SR_CgaSize ;  /* 0x0000000000027805 */ /* 0x000fca0000008a00 */
[----:B------:R-:W-:-:S05]  /*1040*/  IMAD R2, R2, -0xa0, RZ ;  /* 0xffffff6002027824 */ /* 0x000fca00078e02ff */
[----:B------:R-:W-:-:S14]  /*1050*/  R2UR UR63, R2 ;  /* 0x00000000023f72ca */ /* 0x000fdc00000e0000 */
[----:B------:R-:W3:Y:S01]  /*1060*/  LDCU UR63, c[0x0][UR63+0x2a4] ;  /* 0x000054803f3f77ac */ /* 0x000ee20008000800 */
[----:B------:R-:W3:Y:S01]  /*1070*/  LDCU UR19, c[0x0][0xc24] ;  /* 0x00018480ff1377ac */ /* 0x000ee20008000800 */
[----:B------:R-:W3:Y:S01]  /*1080*/  LDCU UR39, c[0x0][0xc24] ;  /* 0x00018480ff2777ac */ /* 0x000ee20008000800 */
[----:B-1----:R-:W-:Y:S01]  /*1090*/  I2FP.F32.U32 R2, UR20 ;  /* 0x0000001400027c45 */ /* 0x002fe20008201000 */
[----:B------:R-:W1:Y:S04]  /*10a0*/  LDCU UR23, c[0x0][0xc30] ;  /* 0x00018600ff1777ac */ /* 0x000e680008000800 */
[----:B--2---:R-:W-:Y:S01]  /*10b0*/  FMUL R2, R2, UR5 ;  /* 0x0000000502027c20 */ /* 0x004fe20008400000 */
[----:B----4-:R-:W-:-:S05]  /*10c0*/  I2FP.F32.U32 R0, UR46 ;  /* 0x0000002e00007c45 */ /* 0x010fca0008201000 */
[----:B------:R-:W2:Y:S01]  /*10d0*/  F2I.U32.TRUNC.NTZ R2, R2 ;  /* 0x0000000200027305 */ /* 0x000ea2000020f000 */
[----:B---3--:R-:W-:-:S07]  /*10e0*/  FMUL R0, R0, UR4 ;  /* 0x0000000400007c20 */ /* 0x008fce0008400000 */
[----:B------:R-:W3:Y:S01]  /*10f0*/  F2I.U32.TRUNC.NTZ R0, R0 ;  /* 0x0000000000007305 */ /* 0x000ee2000020f000 */
[----:B--2---:R-:W-:Y:S02]  /*1100*/  R2UR UR4, R2 ;  /* 0x00000000020472ca */ /* 0x004fe400000e0000 */
[----:B------:R-:W-:Y:S02]  /*1110*/  PRMT R2, RZ, 0x7610, R2 ;  /* 0x00007610ff027816 */ /* 0x000fe40000000002 */
[----:B---3--:R-:W-:Y:S02]  /*1120*/  R2UR UR6, R0 ;  /* 0x00000000000672ca */ /* 0x008fe400000e0000 */
[----:B------:R-:W-:-:S07]  /*1130*/  PRMT R0, RZ, 0x7610, R0 ;  /* 0x00007610ff007816 */ /* 0x000fce0000000000 */
[----:B------:R-:W-:-:S04]  /*1140*/  UIADD3 UR5, UPT, UPT, -UR4, URZ, URZ ;  /* 0x000000ff04057290 */ /* 0x000fc8000fffe1ff */
[----:B------:R-:W-:Y:S02]  /*1150*/  UIMAD UR62, UR62, UR5, UR20 ;  /* 0x000000053e3e72a4 */ /* 0x000fe4000f8e0214 */
[----:B------:R-:W-:-:S04]  /*1160*/  UIADD3 UR4, UPT, UPT, -UR6, URZ, URZ ;  /* 0x000000ff06047290 */ /* 0x000fc8000fffe1ff */
[----:B------:R-:W-:Y:S01]  /*1170*/  UIMAD UR63, UR63, UR4, UR46 ;  /* 0x000000043f3f72a4 */ /* 0x000fe2000f8e022e */
[----:B-1----:R-:W-:Y:S11]  /*1180*/  BRA.U UP4, `(.L_x_17) ;  /* 0x0000000104287547 */ /* 0x002ff6000b800000 */
[----:B------:R-:W-:Y:S02]  /*1190*/  UISETP.NE.AND UP0, UPT, UR63, URZ, UPT ;  /* 0x000000ff3f00728c */ /* 0x000fe4000bf05270 */
[----:B------:R-:W-:Y:S02]  /*11a0*/  ULOP3.LUT UR4, UR62, 0xfffffffe, URZ, 0xc0, !UPT ;  /* 0xfffffffe3e047892 */ /* 0x000fe4000f8ec0ff */
[----:B------:R-:W-:Y:S01]  /*11b0*/  UISETP.LT.U32.OR UP0, UPT, UR62, 0x2, !UP0 ;  /* 0x000000023e00788c */ /* 0x000fe2000c701470 */
[----:B------:R-:W-:-:S03]  /*11c0*/  UMOV UR7, 0x3 ;  /* 0x0000000300077882 */ /* 0x000fc60000000000 */
[----:B------:R-:W-:Y:S02]  /*11d0*/  USEL UR6, URZ, 0x1, !UP0 ;  /* 0x00000001ff067887 */ /* 0x000fe4000c000000 */
[----:B------:R-:W-:Y:S02]  /*11e0*/  USEL UR5, URZ, 0x2, !UP0 ;  /* 0x00000002ff057887 */ /* 0x000fe4000c000000 */
[----:B------:R-:W-:Y:S02]  /*11f0*/  USHF.L.U32 UR4, UR7, UR4, URZ ;  /* 0x0000000407047299 */ /* 0x000fe400080006ff */
[----:B------:R-:W-:-:S04]  /*1200*/  UIADD3 UR5, UPT, UPT, UR6, UR5, URZ ;  /* 0x0000000506057290 */ /* 0x000fc8000fffe0ff */
[----:B------:R-:W-:Y:S02]  /*1210*/  MOV R0, UR4 ;  /* 0x0000000400007c02 */ /* 0x000fe40008000f00 */
[----:B------:R-:W-:-:S07]  /*1220*/  MOV R2, UR5 ;  /* 0x0000000500027c02 */ /* 0x000fce0008000f00 */
.L_x_17:
[----:B------:R-:W1:Y:S01]  /*1230*/  S2UR UR45, SR_CTAID.Z ;  /* 0x00000000002d79c3 */ /* 0x000e620000002700 */
[----:B------:R-:W-:Y:S01]  /*1240*/  UISETP.GE.AND UP0, UPT, UR19, 0x1, UPT ;  /* 0x000000011300788c */ /* 0x000fe2000bf06270 */
[----:B------:R-:W-:-:S08]  /*1250*/  UMOV UR49, UR20 ;  /* 0x0000001400317c82 */ /* 0x000fd00008000000 */
[----:B------:R-:W-:Y:S05]  /*1260*/  BRA.U !UP0, `(.L_x_18) ;  /* 0x0000000108d47547 */ /* 0x000fea000b800000 */
[----:B------:R-:W2:Y:S01]  /*1270*/  LDCU.128 UR12, c[0x0][0xc10] ;  /* 0x00018200ff0c77ac */ /* 0x000ea20008000c00 */
[----:B------:R-:W3:Y:S01]  /*1280*/  LDCU UR21, c[0x0][0xc0c] ;  /* 0x00018180ff1577ac */ /* 0x000ee20008000800 */
[----:B------:R-:W4:Y:S01]  /*1290*/  LDCU UR6, c[0x0][0x370] ;  /* 0x00006e00ff0677ac */ /* 0x000f220008000800 */
[----:B------:R-:W1:Y:S01]  /*12a0*/  LDCU UR7, c[0x0][0x374] ;  /* 0x00006e80ff0777ac */ /* 0x000e620008000800 */
[----:B------:R-:W1:Y:S01]  /*12b0*/  LDCU UR22, c[0x0][0xc20] ;  /* 0x00018400ff1677ac */ /* 0x000e620008000800 */
[----:B--2---:R-:W-:Y:S02]  /*12c0*/  UIMAD.WIDE.U32 UR4, UR20, UR12, URZ ;  /* 0x0000000c140472a5 */ /* 0x004fe4000f8e00ff */
[----:B---3--:R-:W-:Y:S01]  /*12d0*/  UISETP.NE.AND UP0, UPT, UR21, 0x1, UPT ;  /* 0x000000011500788c */ /* 0x008fe2000bf05270 */
[----:B------:R-:W2:Y:S01]  /*12e0*/  LDCU.64 UR8, c[0x0][0xc28] ;  /* 0x00018500ff0877ac */ /* 0x000ea20008000a00 */
[----:B----4-:R-:W-:-:S03]  /*12f0*/  UIMAD.WIDE.U32 UR10, UR6, UR12, URZ ;  /* 0x0000000c060a72a5 */ /* 0x010fc6000f8e00ff */
[----:B------:R-:W-:Y:S01]  /*1300*/  UMOV UR4, UR5 ;  /* 0x0000000500047c82 */ /* 0x000fe20008000000 */
[----:B------:R-:W-:Y:S02]  /*1310*/  UISETP.NE.AND UP2, UPT, UR19, 0x1, UPT ;  /* 0x000000011300788c */ /* 0x000fe4000bf45270 */
[----:B------:R-:W-:Y:S01]  /*1320*/  USHF.R.U32.HI UR4, URZ, UR13, UR4 ;  /* 0x0000000dff047299 */ /* 0x000fe20008011604 */
[----:B------:R-:W-:Y:S01]  /*1330*/  UMOV UR10, UR11 ;  /* 0x0000000b000a7c82 */ /* 0x000fe20008000000 */
[----:B------:R-:W-:Y:S02]  /*1340*/  UIMAD.WIDE.U32 UR16, UR46, UR15, URZ ;  /* 0x0000000f2e1072a5 */ /* 0x000fe4000f8e00ff */
[----:B------:R-:W-:Y:S02]  /*1350*/  USEL UR5, UR20, UR4, !UP0 ;  /* 0x0000000414057287 */ /* 0x000fe4000c000000 */
[----:B------:R-:W-:Y:S02]  /*1360*/  @UP0 USHF.R.U32.HI UR6, URZ, UR13, UR10 ;  /* 0x0000000dff060299 */ /* 0x000fe4000801160a */
[----:B------:R-:W-:-:S02]  /*1370*/  UISETP.NE.AND UP0, UPT, UR14, 0x1, UPT ;  /* 0x000000010e00788c */ /* 0x000fc4000bf05270 */
[----:B-1----:R-:W-:Y:S02]  /*1380*/  UIMAD.WIDE.U32 UR10, UR7, UR15, URZ ;  /* 0x0000000f070a72a5 */ /* 0x002fe4000f8e00ff */
[----:B--2---:R-:W-:Y:S01]  /*1390*/  UIMAD.WIDE.U32 UR12, UR6, UR8, URZ ;  /* 0x00000008060c72a5 */ /* 0x004fe2000f8e00ff */
[----:B------:R-:W-:Y:S01]  /*13a0*/  UMOV UR4, UR17 ;  /* 0x0000001100047c82 */ /* 0x000fe20008000000 */
[----:B------:R-:W-:-:S03]  /*13b0*/  UIADD3 UR49, UPT, UPT, -UR5, URZ, URZ ;  /* 0x000000ff05317290 */ /* 0x000fc6000fffe1ff */
[----:B------:R-:W-:Y:S01]  /*13c0*/  UMOV UR10, UR11 ;  /* 0x0000000b000a7c82 */ /* 0x000fe20008000000 */
[----:B------:R-:W-:Y:S02]  /*13d0*/  USHF.R.U32.HI UR4, URZ, UR22, UR4 ;  /* 0x00000016ff047299 */ /* 0x000fe40008011604 */
[----:B------:R-:W-:Y:S01]  /*13e0*/  @UP0 USHF.R.U32.HI UR7, URZ, UR22, UR10 ;  /* 0x00000016ff070299 */ /* 0x000fe2000801160a */
[----:B------:R-:W-:Y:S01]  /*13f0*/  UMOV UR12, UR13 ;  /* 0x0000000d000c7c82 */ /* 0x000fe20008000000 */
[----:B------:R-:W-:Y:S02]  /*1400*/  USEL UR4, UR46, UR4, !UP0 ;  /* 0x000000042e047287 */ /* 0x000fe4000c000000 */
[----:B------:R-:W-:Y:S02]  /*1410*/  UIMAD.WIDE.U32 UR10, UR7, UR8, URZ ;  /* 0x00000008070a72a5 */ /* 0x000fe4000f8e00ff */
[----:B------:R-:W-:Y:S02]  /*1420*/  @UP2 USHF.R.U32.HI UR6, URZ, UR9, UR12 ;  /* 0x00000009ff062299 */ /* 0x000fe4000801160c */
[----:B------:R-:W-:-:S02]  /*1430*/  UIMAD.WIDE.U32 UR12, UR4, UR8, URZ ;  /* 0x00000008040c72a5 */ /* 0x000fc4000f8e00ff */
[----:B------:R-:W-:Y:S01]  /*1440*/  UIMAD UR49, UR21, UR49, UR20 ;  /* 0x00000031153172a4 */ /* 0x000fe2000f8e0214 */
[----:B------:R-:W-:Y:S02]  /*1450*/  UMOV UR10, UR11 ;  /* 0x0000000b000a7c82 */ /* 0x000fe40008000000 */
[----:B------:R-:W-:Y:S02]  /*1460*/  @UP2 USHF.R.U32.HI UR7, URZ, UR9, UR10 ;  /* 0x00000009ff072299 */ /* 0x000fe4000801160a */
[----:B------:R-:W-:Y:S02]  /*1470*/  UIMAD UR10, UR6, UR19, URZ ;  /* 0x00000013060a72a4 */ /* 0x000fe4000f8e02ff */
[----:B------:R-:W-:-:S04]  /*1480*/  UIMAD UR7, UR7, UR19, URZ ;  /* 0x00000013070772a4 */ /* 0x000fc8000f8e02ff */
[----:B------:R-:W-:-:S03]  /*1490*/  UISETP.GE.AND UP0, UPT, UR4, UR7, UPT ;  /* 0x000000070400728c */ /* 0x000fc6000bf06270 */
[----:B------:R-:W-:Y:S01]  /*14a0*/  UMOV UR7, UR13 ;  /* 0x0000000d00077c82 */ /* 0x000fe20008000000 */
[----:B------:R-:W-:Y:S02]  /*14b0*/  UISETP.GE.OR UP0, UPT, UR5, UR10, UP0 ;  /* 0x0000000a0500728c */ /* 0x000fe40008706670 */
[----:B------:R-:W-:Y:S02]  /*14c0*/  UIMAD.WIDE.U32 UR10, UR5, UR8, URZ ;  /* 0x00000008050a72a5 */ /* 0x000fe4000f8e00ff */
[----:B------:R-:W-:Y:S02]  /*14d0*/  USHF.R.U32.HI UR7, URZ, UR9, UR7 ;  /* 0x00000009ff077299 */ /* 0x000fe40008011607 */
[----:B------:R-:W-:Y:S02]  /*14e0*/  UIADD3 UR10, UPT, UPT, -UR4, URZ, URZ ;  /* 0x000000ff040a7290 */ /* 0x000fe4000fffe1ff */
[----:B------:R-:W-:Y:S02]  /*14f0*/  USEL UR7, UR4, UR7, !UP2 ;  /* 0x0000000704077287 */ /* 0x000fe4000d000000 */
[----:B------:R-:W-:Y:S01]  /*1500*/  UIMAD UR10, UR14, UR10, UR46 ;  /* 0x0000000a0e0a72a4 */ /* 0x000fe2000f8e022e */
[----:B------:R-:W-:-:S02]  /*1510*/  @!UP0 UMOV UR8, UR11 ;  /* 0x0000000b00088c82 */ /* 0x000fc40008000000 */
[----:B------:R-:W-:Y:S02]  /*1520*/  @!UP0 USHF.R.U32.HI UR8, URZ, UR9, UR8 ;  /* 0x00000009ff088299 */ /* 0x000fe40008011608 */
[----:B------:R-:W-:Y:S02]  /*1530*/  UIADD3 UR9, UPT, UPT, -UR7, URZ, URZ ;  /* 0x000000ff07097290 */ /* 0x000fe4000fffe1ff */
[----:B------:R-:W-:Y:S02]  /*1540*/  @!UP0 USEL UR8, UR5, UR8, !UP2 ;  /* 0x0000000805088287 */ /* 0x000fe4000d000000 */
[----:B------:R-:W-:Y:S02]  /*1550*/  UIMAD UR9, UR19, UR9, UR4 ;  /* 0x00000009130972a4 */ /* 0x000fe4000f8e0204 */
[----:B------:R-:W-:Y:S02]  /*1560*/  @!UP0 UIADD3 UR7, UPT, UPT, UR7, -UR8, URZ ;  /* 0x8000000807078290 */ /* 0x000fe4000fffe0ff */
[----:B------:R-:W-:-:S02]  /*1570*/  @!UP0 UIMAD UR6, UR9, UR6, UR8 ;  /* 0x00000006090682a4 */ /* 0x000fc4000f8e0208 */
[----:B------:R-:W-:-:S04]  /*1580*/  @!UP0 UIMAD UR4, UR7, UR19, UR5 ;  /* 0x00000013070482a4 */ /* 0x000fc8000f8e0205 */
[----:B------:R-:W-:Y:S01]  /*1590*/  UIMAD UR46, UR4, UR14, UR10 ;  /* 0x0000000e042e72a4 */ /* 0x000fe2000f8e020a */
[----:B------:R-:W-:Y:S02]  /*15a0*/  @!UP0 UMOV UR5, UR6 ;  /* 0x0000000600058c82 */ /* 0x000fe40008000000 */
[----:B------:R-:W-:-:S12]  /*15b0*/  UIMAD UR49, UR5, UR21, UR49 ;  /* 0x00000015053172a4 */ /* 0x000fd8000f8e0231 */
.L_x_18:
[----:B------:R-:W-:-:S09]  /*15c0*/  UISETP.NE.AND UP0, UPT, UR23, 0x1, UPT ;  /* 0x000000011700788c */ /* 0x000fd2000bf05270 */
[----:B------:R-:W-:Y:S05]  /*15d0*/  BRA.U UP0, `(.L_x_19) ;  /* 0x0000000100407547 */ /* 0x000fea000b800000 */
[----:B------:R-:W2:Y:S01]  /*15e0*/  LDCU.128 UR8, c[0x0][0xc10] ;  /* 0x00018200ff0877ac */ /* 0x000ea20008000c00 */
[----:B------:R-:W3:Y:S01]  /*15f0*/  LDCU UR12, c[0x0][0xc0c] ;  /* 0x00018180ff0c77ac */ /* 0x000ee20008000800 */
[----:B------:R-:W4:Y:S01]  /*1600*/  LDCU UR13, c[0x0][0xc20] ;  /* 0x00018400ff0d77ac */ /* 0x000f220008000800 */
[----:B--2---:R-:W-:Y:S02]  /*1610*/  UIMAD.WIDE.U32 UR4, UR49, UR8, URZ ;  /* 0x00000008310472a5 */ /* 0x004fe4000f8e00ff */
[----:B------:R-:W-:Y:S02]  /*1620*/  UIMAD.WIDE.U32 UR6, UR46, UR11, URZ ;  /* 0x0000000b2e0672a5 */ /* 0x000fe4000f8e00ff */
[----:B---3--:R-:W-:Y:S02]  /*1630*/  UISETP.NE.AND UP0, UPT, UR12, 0x1, UPT ;  /* 0x000000010c00788c */ /* 0x008fe4000bf05270 */
[----:B------:R-:W-:-:S03]  /*1640*/  USHF.R.U32.HI UR5, URZ, UR9, UR5 ;  /* 0x00000009ff057299 */ /* 0x000fc60008011605 */
[----:B------:R-:W-:Y:S01]  /*1650*/  UMOV UR4, UR7 ;  /* 0x0000000700047c82 */ /* 0x000fe20008000000 */
[----:B------:R-:W-:Y:S02]  /*1660*/  USEL UR5, UR49, UR5, !UP0 ;  /* 0x0000000531057287 */ /* 0x000fe4000c000000 */
[----:B------:R-:W-:Y:S02]  /*1670*/  UISETP.NE.AND UP0, UPT, UR10, 0x1, UPT ;  /* 0x000000010a00788c */ /* 0x000fe4000bf05270 */
[----:B----4-:R-:W-:-:S04]  /*1680*/  USHF.R.U32.HI UR4, URZ, UR13, UR4 ;  /* 0x0000000dff047299 */ /* 0x010fc80008011604 */
[----:B------:R-:W-:-:S04]  /*1690*/  USEL UR4, UR46, UR4, !UP0 ;  /* 0x000000042e047287 */ /* 0x000fc8000c000000 */
[----:B------:R-:W-:Y:S02]  /*16a0*/  UIADD3 UR6, UPT, UPT, -UR4, UR5, URZ ;  /* 0x0000000504067290 */ /* 0x000fe4000fffe1ff */
[----:B------:R-:W-:Y:S02]  /*16b0*/  UIADD3 UR4, UPT, UPT, UR4, -UR5, URZ ;  /* 0x8000000504047290 */ /* 0x000fe4000fffe0ff */
[----:B------:R-:W-:Y:S02]  /*16c0*/  UIMAD UR46, UR6, UR10, UR46 ;  /* 0x0000000a062e72a4 */ /* 0x000fe4000f8e022e */
[----:B------:R-:W-:-:S12]  /*16d0*/  UIMAD UR49, UR4, UR12, UR49 ;  /* 0x0000000c043172a4 */ /* 0x000fd8000f8e0231 */
.L_x_19:
[----:B------:R-:W-:Y:S05]  /*16e0*/  BRA.U !UP6, `(.L_x_20) ;  /* 0x000000010e0c7547 */ /* 0x000fea000b800000 */
[----:B------:R-:W-:Y:S01]  /*16f0*/  UCGABAR_WAIT ;  /* 0x0000000000007dc7 */ /* 0x000fe20008000000 */
[----:B------:R-:W-:Y:S01]  /*1700*/  CCTL.IVALL ;  /* 0x00000000ff00798f */ /* 0x000fe20002000000 */
[----:B------:R-:W-:Y:S05]  /*1710*/  BRA `(.L_x_21) ;  /* 0x0000000000047947 */ /* 0x000fea0003800000 */
.L_x_20:
[----:B------:R-:W-:Y:S06]  /*1720*/  BAR.SYNC.DEFER_BLOCKING 0x0 ;  /* 0x0000000000007b1d */ /* 0x000fec0000010000 */
.L_x_21:
[----:B------:R-:W-:Y:S05]  /*1730*/  BRA.U UP5, `(.L_x_22) ;  /* 0x0000002905087547 */ /* 0x000fea000b800000 */
[----:B------:R-:W2:Y:S01]  /*1740*/  LDCU UR7, c[0x0][0x394] ;  /* 0x00007280ff0777ac */ /* 0x000ea20008000800 */
[----:B------:R-:W-:Y:S01]  /*1750*/  PLOP3.LUT P1, PT, PT, PT, UP3, 0x80, 0x8 ;  /* 0x000000000008781c */ /* 0x000fe20003f2f038 */
[----:B------:R-:W-:Y:S01]  /*1760*/  IMAD.MOV.U32 R2, RZ, RZ, RZ ;  /* 0x000000ffff027224 */ /* 0x000fe200078e00ff */
[----:B------:R-:W-:Y:S01]  /*1770*/  ISETP.EQ.OR P2, PT, R3, RZ, P3 ;  /* 0x000000ff0300720c */ /* 0x000fe20001f42670 */
[----:B------:R-:W3:Y:S01]  /*1780*/  LDCU UR6, c[0x0][0x5d8] ;  /* 0x0000bb00ff0677ac */ /* 0x000ee20008000800 */
[----:B------:R-:W-:Y:S01]  /*1790*/  PLOP3.LUT P1, PT, P1, PT, PT, 0x8, 0x80 ;  /* 0x000000000080781c */ /* 0x000fe20000f2e170 */
[----:B------:R-:W-:Y:S02]  /*17a0*/  UISETP.NE.AND UP0, UPT, UR18, URZ, UPT ;  /* 0x000000ff1200728c */ /* 0x000fe4000bf05270 */
[----:B------:R-:W-:Y:S02]  /*17b0*/  USHF.L.U32 UR8, UR20, 0x5, URZ ;  /* 0x0000000514087899 */ /* 0x000fe400080006ff */
[----:B------:R-:W-:Y:S01]  /*17c0*/  USEL UR48, UR53, 0x2, UP0 ;  /* 0x0000000235307887 */ /* 0x000fe20008000000 */
[----:B------:R-:W4:Y:S01]  /*17d0*/  LDCU UR58, c[0x0][0x370] ;  /* 0x00006e00ff3a77ac */ /* 0x000f220008000800 */
[----:B--2---:R-:W-:Y:S01]  /*17e0*/  UIADD3 UR5, UPT, UPT, UR7, 0x3f, URZ ;  /* 0x0000003f07057890 */ /* 0x004fe2000fffe0ff */
[----:B------:R-:W2:Y:S03]  /*17f0*/  LDCU.64 UR50, c[0x0][0x348] ;  /* 0x00006900ff3277ac */ /* 0x000ea60008000a00 */
[----:B------:R-:W-:-:S02]  /*1800*/  USHF.R.S32.HI UR4, URZ, 0x1f, UR5 ;  /* 0x0000001fff047899 */ /* 0x000fc40008011405 */
[----:B---3--:R-:W-:Y:S02]  /*1810*/  UIADD3 UR6, UPT, UPT, UR6, 0x3f, URZ ;  /* 0x0000003f06067890 */ /* 0x008fe4000fffe0ff */
[----:B------:R-:W-:Y:S02]  /*1820*/  ULEA.HI UR4, UR4, UR5, URZ, 0x6 ;  /* 0x0000000504047291 */ /* 0x000fe4000f8f30ff */
[----:B------:R-:W-:Y:S02]  /*1830*/  UIADD3 UR5, UPT, UPT, UR7, -0x1, URZ ;  /* 0xffffffff07057890 */ /* 0x000fe4000fffe0ff */
[----:B------:R-:W-:Y:S02]  /*1840*/  USHF.R.S32.HI UR60, URZ, 0x6, UR4 ;  /* 0x00000006ff3c7899 */ /* 0x000fe40008011404 */
[----:B------:R-:W-:Y:S02]  /*1850*/  UISETP.GE.U32.AND UP1, UPT, UR5, -0x7f, UPT ;  /* 0xffffff810500788c */ /* 0x000fe4000bf26070 */
[----:B------:R-:W-:-:S02]  /*1860*/  UISETP.LT.U32.AND UP0, UPT, UR60, 0x14, UPT ;  /* 0x000000143c00788c */ /* 0x000fc4000bf01070 */
[----:B------:R-:W-:Y:S02]  /*1870*/  USHF.R.S32.HI UR4, URZ, 0x1f, UR6 ;  /* 0x0000001fff047899 */ /* 0x000fe40008011406 */
[----:B------:R-:W-:Y:S02]  /*1880*/  USEL UR59, UR60, 0x14, UP0 ;  /* 0x000000143c3b7887 */ /* 0x000fe40008000000 */
[----:B------:R-:W-:Y:S02]  /*1890*/  ULEA.HI UR4, UR4, UR6, URZ, 0x6 ;  /* 0x0000000604047291 */ /* 0x000fe4000f8f30ff */
[----:B-1----:R-:W-:Y:S02]  /*18a0*/  UIADD3 UR45, UPT, UPT, UR59, -0x1, URZ ;  /* 0xffffffff3b2d7890 */ /* 0x002fe4000fffe0ff */
[----:B------:R-:W-:Y:S02]  /*18b0*/  @UP1 UIADD3 UR45, UPT, UPT, UR59, URZ, URZ ;  /* 0x000000ff3b2d1290 */ /* 0x000fe4000fffe0ff */
[----:B------:R-:W-:-:S02]  /*18c0*/  USHF.L.U32 UR66, UR20, 0x7, URZ ;  /* 0x0000000714427899 */ /* 0x000fc400080006ff */
[----:B------:R-:W-:Y:S01]  /*18d0*/  UIADD3 UR65, UPT, UPT, UR7, 0x7e, URZ ;  /* 0x0000007e07417890 */ /* 0x000fe2000fffe0ff */
[----:B------:R-:W1:Y:S01]  /*18e0*/  LDCU UR57, c[0x0][0x374] ;  /* 0x00006e80ff3977ac */ /* 0x000e620008000800 */
[----:B------:R-:W-:Y:S02]  /*18f0*/  ULOP3.LUT UR64, UR8, 0x20, URZ, 0xc0, !UPT ;  /* 0x0000002008407892 */ /* 0x000fe4000f8ec0ff */
[----:B------:R-:W-:Y:S02]  /*1900*/  USHF.R.S32.HI UR56, URZ, 0x6, UR4 ;  /* 0x00000006ff387899 */ /* 0x000fe40008011404 */
[----:B------:R-:W-:Y:S02]  /*1910*/  UIADD3 UR61, UPT, UPT, UR60, -UR59, URZ ;  /* 0x8000003b3c3d7290 */ /* 0x000fe4000fffe0ff */
[----:B------:R-:W-:Y:S01]  /*1920*/  UIADD3 UR45, UPT, UPT, UR45, 0x1, URZ ;  /* 0x000000012d2d7890 */ /* 0x000fe2000fffe0ff */
[----:B------:R-:W-:Y:S01]  /*1930*/  UMOV UR29, 0x1 ;  /* 0x00000001001d7882 */ /* 0x000fe20000000000 */
[----:B--2-4-:R-:W-:-:S10]  /*1940*/  UMOV UR31, URZ ;  /* 0x000000ff001f7c82 */ /* 0x014fd40008000000 */
.L_x_40:
[----:B------:R-:W-:Y:S01]  /*1950*/  IMAD.U32 R4, RZ, RZ, UR56 ;  /* 0x00000038ff047e24 */ /* 0x000fe2000f8e00ff */
[----:B------:R-:W2:Y:S04]  /*1960*/  LDCU UR55, c[0x0][0x5dc] ;  /* 0x0000bb80ff3777ac */ /* 0x000ea80008000800 */
[-C--:B------:R-:W-:Y:S01]  /*1970*/  IABS R0, R4.reuse ;  /* 0x0000000400007213 */ /* 0x080fe20000000000 */
[----:B------:R-:W3:Y:S01]  /*1980*/  LDCU UR54, c[0x0][0x5e0] ;  /* 0x0000bc00ff3677ac */ /* 0x000ee20008000800 */
[----:B------:R-:W-:Y:S02]  /*1990*/  IABS R4, R4 ;  /* 0x0000000400047213 */ /* 0x000fe40000000000 */
[----:B------:R-:W-:Y:S01]  /*19a0*/  R2UR UR6, R0 ;  /* 0x00000000000672ca */ /* 0x000fe200000e0000 */
[----:B------:R-:W-:Y:S01]  /*19b0*/  UMOV UR30, 0x400 ;  /* 0x00000400001e7882 */ /* 0x000fe20000000000 */
[----:B------:R-:W-:Y:S01]  /*19c0*/  UMOV UR19, URZ ;  /* 0x000000ff00137c82 */ /* 0x000fe20008000000 */
[----:B--2---:R-:W-:-:S10]  /*19d0*/  IMAD.U32 R3, RZ, RZ, UR55 ;  /* 0x00000037ff037e24 */ /* 0x004fd4000f8e00ff */
[----:B------:R-:W2:Y:S01]  /*19e0*/  I2F.RP R0, UR6 ;  /* 0x0000000600007d06 */ /* 0x000ea20008209400 */
[----:B---3--:R-:W-:-:S07]  /*19f0*/  UISETP.NE.AND UP2, UPT, UR54, URZ, UPT ;  /* 0x000000ff3600728c */ /* 0x008fce000bf45270 */
[----:B--2---:R-:W2:Y:S02]  /*1a00*/  MUFU.RCP R0, R0 ;  /* 0x0000000000007308 */ /* 0x004ea40000001000 */
[----:B--2---:R-:W-:-:S06]  /*1a10*/  VIADD R0, R0, 0xffffffe ;  /* 0x0ffffffe00007836 */ /* 0x004fcc0000000000 */
[----:B------:R-:W2:Y:S02]  /*1a20*/  F2I.FTZ.U32.TRUNC.NTZ R0, R0 ;  /* 0x0000000000007305 */ /* 0x000ea4000021f000 */
[----:B--2---:R-:W-:Y:S02]  /*1a30*/  R2UR UR5, R0 ;  /* 0x00000000000572ca */ /* 0x004fe400000e0000 */
[----:B------:R-:W-:Y:S01]  /*1a40*/  IABS R0, R3 ;  /* 0x0000000300007213 */ /* 0x000fe20000000000 */
[----:B------:R-:W-:-:S03]  /*1a50*/  IMAD.U32 R3, RZ, RZ, UR46 ;  /* 0x0000002eff037e24 */ /* 0x000fc6000f8e00ff */
[----:B------:R-:W-:Y:S01]  /*1a60*/  R2UR UR9, R0 ;  /* 0x00000000000972ca */ /* 0x000fe200000e0000 */
[----:B------:R-:W-:Y:S01]  /*1a70*/  IMAD.MOV R0, RZ, RZ, -R4 ;  /* 0x000000ffff007224 */ /* 0x000fe200078e0a04 */
[----:B------:R-:W-:-:S04]  /*1a80*/  IABS R3, R3 ;  /* 0x0000000300037213 */ /* 0x000fc80000000000 */
[----:B------:R-:W-:Y:S01]  /*1a90*/  R2UR UR8, R3 ;  /* 0x00000000030872ca */ /* 0x000fe200000e0000 */
[----:B------:R-:W-:-:S04]  /*1aa0*/  UIADD3 UR4, UPT, UPT, URZ, -UR5, URZ ;  /* 0x80000005ff047290 */ /* 0x000fc8000fffe0ff */
[----:B------:R-:W-:Y:S02]  /*1ab0*/  UIMAD UR7, UR4, UR6, URZ ;  /* 0x00000006040772a4 */ /* 0x000fe4000f8e02ff */
[----:B------:R-:W2:Y:S01]  /*1ac0*/  I2F.RP R3, UR9 ;  /* 0x0000000900037d06 */ /* 0x000ea20008209400 */
[----:B------:R-:W-:Y:S02]  /*1ad0*/  UMOV UR4, URZ ;  /* 0x000000ff00047c82 */ /* 0x000fe40008000000 */
[----:B------:R-:W-:Y:S02]  /*1ae0*/  UIMAD.WIDE.U32 UR4, UR5, UR7, UR4 ;  /* 0x00000007050472a5 */ /* 0x000fe4000f8e0004 */
[----:B------:R-:W-:-:S05]  /*1af0*/  R2UR UR7, R0 ;  /* 0x00000000000772ca */ /* 0x000fca00000e0000 */
[----:B------:R-:W-:Y:S02]  /*1b00*/  UMOV UR4, UR5 ;  /* 0x0000000500047c82 */ /* 0x000fe40008000000 */
[----:B------:R-:W-:Y:S01]  /*1b10*/  UIMAD.WIDE.U32 UR4, UR4, UR8, URZ ;  /* 0x00000008040472a5 */ /* 0x000fe2000f8e00ff */
[----:B--2---:R-:W2:Y:S06]  /*1b20*/  MUFU.RCP R0, R3 ;  /* 0x0000000300007308 */ /* 0x004eac0000001000 */
[----:B------:R-:W-:Y:S02]  /*1b30*/  UMOV UR4, UR5 ;  /* 0x0000000500047c82 */ /* 0x000fe40008000000 */
[----:B------:R-:W-:-:S04]  /*1b40*/  UIMAD UR5, UR4, UR7, UR8 ;  /* 0x00000007040572a4 */ /* 0x000fc8000f8e0208 */
[----:B------:R-:W-:Y:S01]  /*1b50*/  UISETP.GT.U32.AND UP0, UPT, UR6, UR5, UPT ;  /* 0x000000050600728c */ /* 0x000fe2000bf04070 */
[----:B--2---:R-:W-:-:S10]  /*1b60*/  VIADD R0, R0, 0xffffffe ;  /* 0x0ffffffe00007836 */ /* 0x004fd40000000000 */
[----:B------:R-:W-:Y:S01]  /*1b70*/  @!UP0 UIADD3 UR5, UPT, UPT, UR5, -UR6, URZ ;  /* 0x8000000605058290 */ /* 0x000fe2000fffe0ff */
[----:B------:R-:W2:Y:S01]  /*1b80*/  F2I.FTZ.U32.TRUNC.NTZ R0, R0 ;  /* 0x0000000000007305 */ /* 0x000ea2000021f000 */
[----:B------:R-:W-:Y:S02]  /*1b90*/  @!UP0 UIADD3 UR4, UPT, UPT, UR4, 0x1, URZ ;  /* 0x0000000104048890 */ /* 0x000fe4000fffe0ff */
[----:B------:R-:W-:Y:S02]  /*1ba0*/  UISETP.GE.U32.AND UP1, UPT, UR5, UR6, UPT ;  /* 0x000000060500728c */ /* 0x000fe4000bf26070 */
[----:B------:R-:W-:-:S04]  /*1bb0*/  ULOP3.LUT UR5, UR46, UR56, URZ, 0x3c, !UPT ;  /* 0x000000382e057292 */ /* 0x000fc8000f8e3cff */
[----:B------:R-:W-:-:S05]  /*1bc0*/  UISETP.GE.AND UP0, UPT, UR5, URZ, UPT ;  /* 0x000000ff0500728c */ /* 0x000fca000bf06270 */
[----:B------:R-:W-:Y:S01]  /*1bd0*/  @UP1 UIADD3 UR4, UPT, UPT, UR4, 0x1, URZ ;  /* 0x0000000104041890 */ /* 0x000fe2000fffe0ff */
[----:B--2---:R-:W-:Y:S01]  /*1be0*/  R2UR UR5, R0 ;  /* 0x00000000000572ca */ /* 0x004fe200000e0000 */
[----:B------:R-:W-:Y:S01]  /*1bf0*/  UISETP.NE.AND UP1, UPT, UR56, URZ, UPT ;  /* 0x000000ff3800728c */ /* 0x000fe2000bf25270 */
[----:B------:R-:W-:-:S04]  /*1c00*/  IMAD.U32 R0, RZ, RZ, UR54 ;  /* 0x00000036ff007e24 */ /* 0x000fc8000f8e00ff */
[----:B------:R-:W-:Y:S01]  /*1c10*/  UMOV UR8, UR4 ;  /* 0x0000000400087c82 */ /* 0x000fe20008000000 */
[----:B------:R-:W-:Y:S01]  /*1c20*/  IABS R0, R0 ;  /* 0x0000000000007213 */ /* 0x000fe20000000000 */
[----:B------:R-:W-:-:S03]  /*1c30*/  @!UP0 UIADD3 UR8, UPT, UPT, -UR8, URZ, URZ ;  /* 0x000000ff08088290 */ /* 0x000fc6000fffe1ff */
[----:B------:R-:W-:Y:S01]  /*1c40*/  R2UR UR10, R0 ;  /* 0x00000000000a72ca */ /* 0x000fe200000e0000 */
[----:B------:R-:W-:Y:S02]  /*1c50*/  @!UP1 ULOP3.LUT UR8, URZ, UR56, URZ, 0x33, !UPT ;  /* 0x00000038ff089292 */ /* 0x000fe4000f8e33ff */
[----:B------:R-:W-:-:S04]  /*1c60*/  UIADD3 UR4, UPT, UPT, URZ, -UR5, URZ ;  /* 0x80000005ff047290 */ /* 0x000fc8000fffe0ff */
[----:B------:R-:W-:Y:S01]  /*1c70*/  IMAD.U32 R3, RZ, RZ, UR8 ;  /* 0x00000008ff037e24 */ /* 0x000fe2000f8e00ff */
[----:B------:R-:W-:-:S03]  /*1c80*/  UIMAD UR6, UR4, UR9, URZ ;  /* 0x00000009040672a4 */ /* 0x000fc6000f8e02ff */
[----:B------:R-:W-:Y:S01]  /*1c90*/  UMOV UR4, URZ ;  /* 0x000000ff00047c82 */ /* 0x000fe20008000000 */
[----:B------:R-:W-:Y:S01]  /*1ca0*/  IABS R3, R3 ;  /* 0x0000000300037213 */ /* 0x000fe20000000000 */
[----:B------:R-:W-:Y:S01]  /*1cb0*/  UIMAD.WIDE.U32 UR4, UR5, UR6, UR4 ;  /* 0x00000006050472a5 */ /* 0x000fe2000f8e0004 */
[----:B------:R-:W2:Y:S02]  /*1cc0*/  I2F.RP R0, UR10 ;  /* 0x0000000a00007d06 */ /* 0x000ea40008209400 */
[----:B------:R-:W-:Y:S01]  /*1cd0*/  R2UR UR7, R3 ;  /* 0x00000000030772ca */ /* 0x000fe200000e0000 */
[----:B------:R-:W-:Y:S02]  /*1ce0*/  IMAD.U32 R3, RZ, RZ, UR29 ;  /* 0x0000001dff037e24 */ /* 0x000fe4000f8e00ff */
[----:B------:R-:W3:Y:S01]  /*1cf0*/  S2UR UR6, SR_CgaCtaId ;  /* 0x00000000000679c3 */ /* 0x000ee20000008800 */
[----:B------:R-:W-:Y:S02]  /*1d00*/  UMOV UR4, UR5 ;  /* 0x0000000500047c82 */ /* 0x000fe40008000000 */
[----:B------:R-:W-:-:S07]  /*1d10*/  SHF.L.U32 R3, R3, 0x1f, RZ ;  /* 0x0000001f03037819 */ /* 0x000fce00000006ff */
[----:B------:R-:W-:Y:S01]  /*1d20*/  UIMAD.WIDE.U32 UR4, UR4, UR7, URZ ;  /* 0x00000007040472a5 */ /* 0x000fe2000f8e00ff */
[----:B--2---:R-:W2:Y:S06]  /*1d30*/  MUFU.RCP R0, R0 ;  /* 0x0000000000007308 */ /* 0x004eac0000001000 */
[----:B------:R-:W-:Y:S02]  /*1d40*/  UMOV UR4, UR5 ;  /* 0x0000000500047c82 */ /* 0x000fe40008000000 */
[----:B------:R-:W-:-:S04]  /*1d50*/  UIADD3 UR5, UPT, UPT, -UR4, URZ, URZ ;  /* 0x000000ff04057290 */ /* 0x000fc8000fffe1ff */
[----:B------:R-:W-:Y:S02]  /*1d60*/  UIMAD UR5, UR9, UR5, UR7 ;  /* 0x00000005090572a4 */ /* 0x000fe4000f8e0207 */
[----:B---3--:R-:W-:Y:S02]  /*1d70*/  ULEA UR30, UR6, UR30, 0x18 ;  /* 0x0000001e061e7291 */ /* 0x008fe4000f8ec0ff */
[----:B------:R-:W-:Y:S01]  /*1d80*/  UISETP.GT.U32.AND UP0, UPT, UR9, UR5, UPT ;  /* 0x000000050900728c */ /* 0x000fe2000bf04070 */
[----:B--2---:R-:W-:Y:S01]  /*1d90*/  VIADD R0, R0, 0xffffffe ;  /* 0x0ffffffe00007836 */ /* 0x004fe20000000000 */
[----:B------:R-:W-:-:S05]  /*1da0*/  ULEA UR6, UR31, UR30, 0x3 ;  /* 0x0000001e1f067291 */ /* 0x000fca000f8e18ff */
[----:B------:R-:W2:Y:S04]  /*1db0*/  F2I.FTZ.U32.TRUNC.NTZ R0, R0 ;  /* 0x0000000000007305 */ /* 0x000ea8000021f000 */
[----:B------:R-:W-:Y:S01]  /*1dc0*/  @!UP0 UIADD3 UR5, UPT, UPT, UR5, -UR9, URZ ;  /* 0x8000000905058290 */ /* 0x000fe2000fffe0ff */
[----:B------:R3:W4:Y:S01]  /*1dd0*/  SYNCS.PHASECHK.TRANS64.TRYWAIT P0, [UR6+0xa0], R3 ;  /* 0x0000a003ff0075a7 */ /* 0x0007220008001106 */
[----:B------:R-:W-:Y:S02]  /*1de0*/  @!UP0 UIADD3 UR4, UPT, UPT, UR4, 0x1, URZ ;  /* 0x0000000104048890 */ /* 0x000fe4000fffe0ff */
[----:B------:R-:W-:Y:S02]  /*1df0*/  UISETP.GE.U32.AND UP1, UPT, UR5, UR9, UPT ;  /* 0x000000090500728c */ /* 0x000fe4000bf26070 */
[----:B------:R-:W-:Y:S01]  /*1e00*/  ULOP3.LUT UR5, UR8, UR55, URZ, 0x3c, !UPT ;  /* 0x0000003708057292 */ /* 0x000fe2000f8e3cff */
[----:B------:R-:W-:-:S03]  /*1e10*/  UMOV UR6, URZ ;  /* 0x000000ff00067c82 */ /* 0x000fc60008000000 */
[----:B------:R-:W-:Y:S01]  /*1e20*/  UISETP.GE.AND UP0, UPT, UR5, URZ, UPT ;  /* 0x000000ff0500728c */ /* 0x000fe2000bf06270 */
[----:B--2---:R-:W-:-:S04]  /*1e30*/  R2UR UR7, R0 ;  /* 0x00000000000772ca */ /* 0x004fc800000e0000 */
[----:B------:R-:W-:Y:S02]  /*1e40*/  @UP1 UIADD3 UR4, UPT, UPT, UR4, 0x1, URZ ;  /* 0x0000000104041890 */ /* 0x000fe4000fffe0ff */
[----:B------:R-:W-:-:S05]  /*1e50*/  UISETP.NE.AND UP1, UPT, UR55, URZ, UPT ;  /* 0x000000ff3700728c */ /* 0x000fca000bf25270 */
[----:B------:R-:W-:Y:S02]  /*1e60*/  UMOV UR5, UR4 ;  /* 0x0000000400057c82 */ /* 0x000fe40008000000 */
[----:B------:R-:W-:Y:S02]  /*1e70*/  @!UP0 UIADD3 UR5, UPT, UPT, -UR5, URZ, URZ ;  /* 0x000000ff05058290 */ /* 0x000fe4000fffe1ff */
[----:B------:R-:W-:Y:S02]  /*1e80*/  UIADD3 UR4, UPT, UPT, URZ, -UR7, URZ ;  /* 0x80000007ff047290 */ /* 0x000fe4000fffe0ff */
[----:B------:R-:W-:Y:S02]  /*1e90*/  @!UP1 ULOP3.LUT UR5, URZ, UR55, URZ, 0x33, !UPT ;  /* 0x00000037ff059292 */ /* 0x000fe4000f8e33ff */
[----:B------:R-:W-:-:S04]  /*1ea0*/  UIMAD UR4, UR4, UR10, URZ ;  /* 0x0000000a040472a4 */ /* 0x000fc8000f8e02ff */
[----:B------:R-:W-:Y:S01]  /*1eb0*/  IMAD.U32 R0, RZ, RZ, UR5 ;  /* 0x00000005ff007e24 */ /* 0x000fe2000f8e00ff */
[----:B------:R-:W-:-:S04]  /*1ec0*/  UIMAD.WIDE.U32 UR6, UR7, UR4, UR6 ;  /* 0x00000004070672a5 */ /* 0x000fc8000f8e0006 */
[----:B------:R-:W-:-:S03]  /*1ed0*/  IABS R0, R0 ;  /* 0x0000000000007213 */ /* 0x000fc60000000000 */
[----:B------:R-:W-:Y:S01]  /*1ee0*/  UMOV UR6, UR7 ;  /* 0x0000000700067c82 */ /* 0x000fe20008000000 */
[----:B------:R-:W-:-:S13]  /*1ef0*/  R2UR UR9, R0 ;  /* 0x00000000000972ca */ /* 0x000fda00000e0000 */
[----:B------:R-:W-:-:S07]  /*1f00*/  UIMAD.WIDE.U32 UR6, UR6, UR9, URZ ;  /* 0x00000009060672a5 */ /* 0x000fce000f8e00ff */
[----:B------:R-:W-:Y:S01]  /*1f10*/  UMOV UR4, UR7 ;  /* 0x0000000700047c82 */ /* 0x000fe20008000000 */
[----:B------:R-:W-:Y:S02]  /*1f20*/  ULEA.HI UR7, UR49, UR49, URZ, 0x1 ;  /* 0x0000003131077291 */ /* 0x000fe4000f8f08ff */
[----:B------:R-:W-:Y:S02]  /*1f30*/  UIADD3 UR6, UPT, UPT, -UR4, URZ, URZ ;  /* 0x000000ff04067290 */ /* 0x000fe4000fffe1ff */
[----:B------:R-:W-:Y:S02]  /*1f40*/  USHF.L.U32 UR7, UR7, 0x7, URZ ;  /* 0x0000000707077899 */ /* 0x000fe400080006ff */
[----:B------:R-:W-:Y:S02]  /*1f50*/  UIMAD UR6, UR10, UR6, UR9 ;  /* 0x000000060a0672a4 */ /* 0x000fe4000f8e0209 */
[----:B------:R-:W-:Y:S02]  /*1f60*/  ULOP3.LUT UR42, UR7, 0xffffff00, URZ, 0xc0, !UPT ;  /* 0xffffff00072a7892 */ /* 0x000fe4000f8ec0ff */
[----:B------:R-:W-:-:S02]  /*1f70*/  UISETP.GT.U32.AND UP0, UPT, UR10, UR6, UPT ;  /* 0x000000060a00728c */ /* 0x000fc4000bf04070 */
[----:B------:R-:W-:-:S09]  /*1f80*/  ULOP3.LUT UR42, UR42, 0x80, UR66, 0xf8, !UPT ;  /* 0x000000802a2a7892 */ /* 0x000fd2000f8ef842 */
[----:B------:R-:W-:Y:S02]  /*1f90*/  @!UP0 UIADD3 UR6, UPT, UPT, UR6, -UR10, URZ ;  /* 0x8000000a06068290 */ /* 0x000fe4000fffe0ff */
[----:B------:R-:W-:Y:S02]  /*1fa0*/  @!UP0 UIADD3 UR4, UPT, UPT, UR4, 0x1, URZ ;  /* 0x0000000104048890 */ /* 0x000fe4000fffe0ff */
[----:B------:R-:W-:Y:S02]  /*1fb0*/  UISETP.GE.U32.AND UP1, UPT, UR6, UR10, UPT ;  /* 0x0000000a0600728c */ /* 0x000fe4000bf26070 */
[----:B------:R-:W-:Y:S02]  /*1fc0*/  ULOP3.LUT UR6, UR5, UR54, URZ, 0x3c, !UPT ;  /* 0x0000003605067292 */ /* 0x000fe4000f8e3cff */
[----:B------:R-:W-:Y:S02]  /*1fd0*/  UIADD3 UR10, UPT, UPT, -UR8, URZ, URZ ;  /* 0x000000ff080a7290 */ /* 0x000fe4000fffe1ff */
[----:B------:R-:W-:-:S02]  /*1fe0*/  UISETP.GE.AND UP0, UPT, UR6, URZ, UPT ;  /* 0x000000ff0600728c */ /* 0x000fc4000bf06270 */
[----:B------:R-:W-:Y:S02]  /*1ff0*/  UIMAD UR10, UR56, UR10, UR46 ;  /* 0x0000000a380a72a4 */ /* 0x000fe4000f8e022e */
[----:B------:R-:W-:Y:S02]  /*2000*/  UIADD3 UR6, UPT, UPT, -UR5, URZ, URZ ;  /* 0x000000ff05067290 */ /* 0x000fe4000fffe1ff */
[----:B------:R-:W-:Y:S02]  /*2010*/  @UP1 UIADD3 UR4, UPT, UPT, UR4, 0x1, URZ ;  /* 0x0000000104041890 */ /* 0x000fe4000fffe0ff */
[----:B------:R-:W-:Y:S02]  /*2020*/  ULEA UR10, UR10, UR64, 0x6 ;  /* 0x000000400a0a7291 */ /* 0x000fe4000f8e30ff */
[----:B------:R-:W-:-:S03]  /*2030*/  UIMAD UR55, UR55, UR6, UR8 ;  /* 0x00000006373772a4 */ /* 0x000fc6000f8e0208 */
[----:B------:R-:W-:Y:S02]  /*2040*/  UMOV UR49, UR4 ;  /* 0x0000000400317c82 */ /* 0x000fe40008000000 */
[----:B------:R-:W-:Y:S02]  /*2050*/  @!UP0 UIADD3 UR49, UPT, UPT, -UR49, URZ, URZ ;  /* 0x000000ff31318290 */ /* 0x000fe4000fffe1ff */
[----:B------:R-:W-:Y:S02]  /*2060*/  UISETP.GE.U32.AND UP0, UPT, UR65, 0x7f, UPT ;  /* 0x0000007f4100788c */ /* 0x000fe4000bf06070 */
[----:B------:R-:W-:-:S04]  /*2070*/  @!UP2 ULOP3.LUT UR49, URZ, UR54, URZ, 0x33, !UPT ;  /* 0x00000036ff31a292 */ /* 0x000fc8000f8e33ff */
[----:B------:R-:W-:-:S04]  /*2080*/  UIADD3 UR4, UPT, UPT, -UR49, URZ, URZ ;  /* 0x000000ff31047290 */ /* 0x000fc8000fffe1ff */
[----:B------:R-:W-:Y:S01]  /*2090*/  UIMAD UR54, UR54, UR4, UR5 ;  /* 0x00000004363672a4 */ /* 0x000fe2000f8e0205 */
[----:B---34-:R-:W-:Y:S11]  /*20a0*/  BRA.U !UP0, `(.L_x_23) ;  /* 0x00000005086c7547 */ /* 0x018ff6000b800000 */
[----:B------:R-:W2:Y:S01]  /*20b0*/  LDCU UR11, c[0x0][0x5c8] ;  /* 0x0000b900ff0b77ac */ /* 0x000ea20008000800 */
[----:B------:R-:W2:Y:S01]  /*20c0*/  LDCU UR37, c[0x0][0x600] ;  /* 0x0000c000ff2577ac */ /* 0x000ea20008000800 */
[----:B------:R-:W3:Y:S01]  /*20d0*/  LDCU.64 UR12, c[0x0][0x5c0] ;  /* 0x0000b800ff0c77ac */ /* 0x000ee20008000a00 */
[----:B------:R-:W3:Y:S01]  /*20e0*/  LDCU.64 UR8, c[0x0][0x5f8] ;  /* 0x0000bf00ff0877ac */ /* 0x000ee20008000a00 */
[----:B------:R-:W4:Y:S01]  /*20f0*/  LDCU UR24, c[0x0][0x5a8] ;  /* 0x0000b500ff1877ac */ /* 0x000f220008000800 */
[----:B------:R-:W1:Y:S01]  /*2100*/  LDCU UR23, c[0x0][0x59c] ;  /* 0x0000b380ff1777ac */ /* 0x000e620008000800 */
[----:B------:R-:W1:Y:S01]  /*2110*/  LDCU UR22, c[0x0][0x590] ;  /* 0x0000b200ff1677ac */ /* 0x000e620008000800 */
[----:B------:R-:W1:Y:S01]  /*2120*/  LDCU UR28, c[0x0][0x594] ;  /* 0x0000b280ff1c77ac */ /* 0x000e620008000800 */
[----:B------:R-:W1:Y:S01]  /*2130*/  LDCU UR27, c[0x0][0x598] ;  /* 0x0000b300ff1b77ac */ /* 0x000e620008000800 */
[----:B------:R-:W1:Y:S01]  /*2140*/  LDCU UR26, c[0x0][0x5ac] ;  /* 0x0000b580ff1a77ac */ /* 0x000e620008000800 */
[----:B------:R-:W1:Y:S01]  /*2150*/  LDCU UR25, c[0x0][0x5b0] ;  /* 0x0000b600ff1977ac */ /* 0x000e620008000800 */
[----:B------:R-:W1:Y:S01]  /*2160*/  LDCU UR5, c[0x0][0x5cc] ;  /* 0x0000b980ff0577ac */ /* 0x000e620008000800 */
[----:B------:R-:W1:Y:S01]  /*2170*/  LDCU UR4, c[0x0][0x5ec] ;  /* 0x0000bd80ff0477ac */ /* 0x000e620008000800 */
[----:B------:R-:W1:Y:S01]  /*2180*/  LDCU.64 UR20, c[0x0][0x5a0] ;  /* 0x0000b400ff1477ac */ /* 0x000e620008000a00 */
[----:B------:R-:W1:Y:S01]  /*2190*/  LDCU.64 UR16, c[0x0][0x5d0] ;  /* 0x0000ba00ff1077ac */ /* 0x000e620008000a00 */
[----:B------:R-:W1:Y:S01]  /*21a0*/  LDCU.64 UR6, c[0x0][0x5f0] ;  /* 0x0000be00ff0677ac */ /* 0x000e620008000a00 */
[----:B---3--:R-:W-:-:S02]  /*21b0*/  UIMAD UR44, UR55, UR12, UR8 ;  /* 0x0000000c372c72a4 */ /* 0x008fc4000f8e0208 */
[----:B------:R-:W-:Y:S02]  /*21c0*/  UIMAD UR38, UR54, UR13, UR9 ;  /* 0x0000000d362672a4 */ /* 0x000fe4000f8e0209 */
[----:B--2---:R-:W-:Y:S01]  /*21d0*/  UIMAD UR37, UR49, UR11, UR37 ;  /* 0x0000000b312572a4 */ /* 0x004fe2000f8e0225 */
[----:B------:R-:W-:Y:S01]  /*21e0*/  UMOV UR18, URZ ;  /* 0x000000ff00127c82 */ /* 0x000fe20008000000 */
[----:B----4-:R-:W-:-:S10]  /*21f0*/  UMOV UR14, UR31 ;  /* 0x0000001f000e7c82 */ /* 0x010fd40008000000 */
.L_x_29:
[----:B---3--:R-:W-:Y:S01]  /*2200*/  @!P3 MOV R3, 0x5000 ;  /* 0x000050000003b802 */ /* 0x008fe20000000f00 */
[----:B------:R-:W-:Y:S01]  /*2210*/  ULEA UR11, UR14, UR30, 0x3 ;  /* 0x0000001e0e0b7291 */ /* 0x000fe2000f8e18ff */
[----:B----4-:R-:W-:Y:S11]  /*2220*/  @P0 BRA `(.L_x_24) ;  /* 0x0000000000100947 */ /* 0x010ff60003800000 */
[----:B------:R-:W-:Y:S04]  /*2230*/  MOV R4, UR29 ;  /* 0x0000001d00047c02 */ /* 0x000fe80008000f00 */
[----:B------:R-:W-:Y:S04]  /*2240*/  SHF.L.U32 R4, R4, 0x1f, RZ ;  /* 0x0000001f04047819 */ /* 0x000fe800000006ff */
[----:B------:R-:W2:Y:S02]  /*2250*/  SYNCS.PHASECHK.TRANS64.TRYWAIT P0, [UR11+0xa0], R4 ;  /* 0x0000a004ff0075a7 */ /* 0x000ea4000800110b */
[----:B--2---:R-:W-:Y:S05]  /*2260*/  @!P0 BRA `(.L_x_25) ;  /* 0x00000070003c8947 */ /* 0x004fea0003800000 */
.L_x_24:
[----:B------:R3:W-:Y:S01]  /*2270*/  @!P3 SYNCS.ARRIVE.TRANS64 RZ, [UR11], R3 ;  /* 0x00000003ffffb9a7 */ /* 0x0007e2000800000b */
[----:B------:R-:W-:Y:S04]  /*2280*/  ULOP3.LUT UR8, UR48, 0x2, URZ, 0xfc, !UPT ;  /* 0x0000000230087892 */ /* 0x000fe8000f8efcff */
[----:B------:R-:W-:Y:S09]  /*2290*/  UISETP.NE.AND UP0, UPT, UR8, 0x2, UPT ;  /* 0x000000020800788c */ /* 0x000ff2000bf05270 */
[----:B------:R-:W-:Y:S05]  /*22a0*/  BRA.U UP0, `(.L_x_26) ;  /* 0x0000000100047547 */ /* 0x000fea000b800000 */
[----:B-1----:R-:W-:Y:S05]  /*22b0*/  BPT.TRAP 0x1 ;  /* 0x000000040000795c */ /* 0x002fea0000300000 */
.L_x_26:
[----:B------:R-:W-:Y:S04]  /*22c0*/  BSSY.RECONVERGENT B0, `(.L_x_27) ;  /* 0x0000003000007945 */ /* 0x000fe80003800200 */
[----:B------:R-:W-:Y:S05]  /*22d0*/  @P2 BRA `(.L_x_28) ;  /* 0x0000000000042947 */ /* 0x000fea0003800000 */
[----:B-1----:R-:W-:Y:S05]  /*22e0*/  BPT.TRAP 0x1 ;  /* 0x000000040000795c */ /* 0x002fea0000300000 */
.L_x_28:
[----:B-1----:R-:W-:Y:S05]  /*22f0*/  BSYNC.RECONVERGENT B0 ;  /* 0x0000000000007941 */ /* 0x002fea0003800200 */
.L_x_27:
[----:B------:R-:W-:Y:S02]  /*2300*/  UIADD3 UR8, UPT, UPT, UR14, 0x1, URZ ;  /* 0x000000010e087890 */ /* 0x000fe4000fffe0ff */
[----:B------:R-:W-:Y:S02]  /*2310*/  USHF.L.U32 UR43, UR18, 0x6, URZ ;  /* 0x00000006122b7899 */ /* 0x000fe400080006ff */
[----:B------:R-:W-:Y:S02]  /*2320*/  UISETP.NE.AND UP0, UPT, UR8, 0x14, UPT ;  /* 0x000000140800788c */ /* 0x000fe4000bf05270 */
[----:B------:R-:W-:Y:S02]  /*2330*/  ULEA UR19, UR14, UR30, 0xd ;  /* 0x0000001e0e137291 */ /* 0x000fe4000f8e68ff */
[----:B------:R-:W-:Y:S02]  /*2340*/  USEL UR9, URZ, 0x1, UP0 ;  /* 0x00000001ff097887 */ /* 0x000fe40008000000 */
[----:B------:R-:W-:Y:S02]  /*2350*/  USEL UR31, UR8, URZ, UP0 ;  /* 0x000000ff081f7287 */ /* 0x000fe40008000000 */
[----:B------:R-:W-:Y:S02]  /*2360*/  ULOP3.LUT UR29, UR29, UR9, URZ, 0x3c, !UPT ;  /* 0x000000091d1d7292 */ /* 0x000fe4000f8e3cff */
[----:B------:R-:W-:Y:S02]  /*2370*/  ULEA UR8, UR31, UR30, 0x3 ;  /* 0x0000001e1f087291 */ /* 0x000fe4000f8e18ff */
[----:B------:R-:W-:Y:S02]  /*2380*/  UISETP.NE.AND UP0, UPT, UR22, 0x1, UPT ;  /* 0x000000011600788c */ /* 0x000fe4000bf05270 */
[----:B------:R-:W-:Y:S01]  /*2390*/  ULOP3.LUT UR41, UR11, 0xfefffff8, URZ, 0xc0, !UPT ;  /* 0xfefffff80b297892 */ /* 0x000fe2000f8ec0ff */
[----:B--2---:R-:W-:Y:S01]  /*23a0*/  MOV R0, UR29 ;  /* 0x0000001d00007c02 */ /* 0x004fe20008000f00 */
[----:B------:R-:W-:Y:S02]  /*23b0*/  UISETP.NE.AND UP2, UPT, UR24, 0x1, UPT ;  /* 0x000000011800788c */ /* 0x000fe4000bf45270 */
[----:B------:R-:W-:Y:S01]  /*23c0*/  UIADD3 UR34, UP1, UPT, UR50, 0x80, URZ ;  /* 0x0000008032227890 */ /* 0x000fe2000ff3e0ff */
[----:B------:R-:W-:Y:S01]  /*23d0*/  SHF.L.U32 R0, R0, 0x1f, RZ ;  /* 0x0000001f00007819 */ /* 0x000fe200000006ff */
[----:B------:R-:W-:Y:S02]  /*23e0*/  UIADD3 UR40, UPT, UPT, UR19, 0x4400, URZ ;  /* 0x0000440013287890 */ /* 0x000fe4000fffe0ff */
[----:B------:R-:W-:Y:S01]  /*23f0*/  UIADD3.X UR35, UPT, UPT, URZ, UR51, URZ, UP1, !UPT ;  /* 0x00000033ff237290 */ /* 0x000fe20008ffe4ff */
[----:B------:R2:W4:Y:S01]  /*2400*/  SYNCS.PHASECHK.TRANS64.TRYWAIT P0, [UR8+0xa0], R0 ;  /* 0x0000a000ff0075a7 */ /* 0x0005220008001108 */
[----:B------:R-:W-:Y:S02]  /*2410*/  UIMAD.WIDE.U32 UR8, UR43, UR28, URZ ;  /* 0x0000001c2b0872a5 */ /* 0x000fe4000f8e00ff */
[----:B------:R-:W-:Y:S02]  /*2420*/  ULEA UR8, UR38, UR44, 0x5 ;  /* 0x0000002c26087291 */ /* 0x000fe4000f8e28ff */
[----:B------:R-:W-:Y:S02]  /*2430*/  USHF.R.U32.HI UR9, URZ, UR27, UR9 ;  /* 0x0000001bff097299 */ /* 0x000fe40008011609 */
[----:B------:R-:W-:Y:S02]  /*2440*/  ULEA UR36, UR37, UR8, 0xa ;  /* 0x0000000825247291 */ /* 0x000fe4000f8e50ff */
[----:B------:R-:W-:Y:S02]  /*2450*/  USEL UR9, UR43, UR9, !UP0 ;  /* 0x000000092b097287 */ /* 0x000fe4000c000000 */
[----:B------:R-:W-:Y:S02]  /*2460*/  UISETP.NE.AND UP0, UPT, UR23, 0x1, UPT ;  /* 0x000000011700788c */ /* 0x000fe4000bf05270 */
[----:B------:R-:W-:Y:S02]  /*2470*/  UIMAD.WIDE.U32 UR12, UR9, UR20, URZ ;  /* 0x00000014090c72a5 */ /* 0x000fe4000f8e00ff */
[----:B------:R-:W-:Y:S02]  /*2480*/  ULEA UR12, UR14, UR30, 0xb ;  /* 0x0000001e0e0c7291 */ /* 0x000fe4000f8e58ff */
[----:B------:R-:W-:Y:S02]  /*2490*/  USHF.R.U32.HI UR13, URZ, UR21, UR13 ;  /* 0x00000015ff0d7299 */ /* 0x000fe4000801160d */
[----:B------:R-:W-:Y:S02]  /*24a0*/  UIADD3 UR8, UPT, UPT, UR12, 0x2c400, URZ ;  /* 0x0002c4000c087890 */ /* 0x000fe4000fffe0ff */
[----:B------:R-:W-:Y:S02]  /*24b0*/  USEL UR13, UR9, UR13, !UP0 ;  /* 0x0000000d090d7287 */ /* 0x000fe4000c000000 */
[----:B------:R-:W-:Y:S02]  /*24c0*/  UIADD3 UR12, UPT, UPT, -UR9, URZ, URZ ;  /* 0x000000ff090c7290 */ /* 0x000fe4000fffe1ff */
[----:B------:R-:W-:Y:S02]  /*24d0*/  UIMAD.WIDE.U32 UR14, UR13, UR26, URZ ;  /* 0x0000001a0d0e72a5 */ /* 0x000fe4000f8e00ff */
[----:B------:R-:W-:Y:S02]  /*24e0*/  UIMAD UR12, UR22, UR12, UR43 ;  /* 0x0000000c160c72a4 */ /* 0x000fe4000f8e022b */
[----:B------:R-:W-:Y:S02]  /*24f0*/  UIADD3 UR32, UP0, UPT, UR50, 0x180, URZ ;  /* 0x0000018032207890 */ /* 0x000fe4000ff1e0ff */
[----:B------:R-:W-:Y:S02]  /*2500*/  UIADD3 UR18, UPT, UPT, UR18, 0x1, URZ ;  /* 0x0000000112127890 */ /* 0x000fe4000fffe0ff */
[----:B------:R-:W-:Y:S02]  /*2510*/  UIADD3.X UR33, UPT, UPT, URZ, UR51, URZ, UP0, !UPT ;  /* 0x00000033ff217290 */ /* 0x000fe400087fe4ff */
[----:B------:R-:W-:Y:S01]  /*2520*/  UISETP.NE.AND UP0, UPT, UR18, UR45, UPT ;  /* 0x0000002d1200728c */ /* 0x000fe2000bf05270 */
[----:B------:R-:W-:Y:S01]  /*2530*/  UMOV UR46, 0x0 ;  /* 0x00000000002e7882 */ /* 0x000fe20000000000 */
[----:B------:R-:W-:Y:S01]  /*2540*/  UMOV UR47, 0x10000000 ;  /* 0x10000000002f7882 */ /* 0x000fe20000000000 */
[----:B------:R-:W-:Y:S01]  /*2550*/  UMOV UR14, UR15 ;  /* 0x0000000f000e7c82 */ /* 0x000fe20008000000 */
[----:B------:R-:W-:Y:S01]  /*2560*/  UTMALDG.2D.2CTA [UR40], [UR34], desc[UR46] ;  /* 0x00002e28220075b4 */ /* 0x000fe20008209000 */
[----:B------:R-:W-:Y:S01]  /*2570*/  USHF.R.U32.HI UR11, URZ, UR25, UR14 ;  /* 0x00000019ff0b7299 */ /* 0x000fe2000801160e */
[----:B------:R-:W-:Y:S03]  /*2580*/  UMOV UR19, UR45 ;  /* 0x0000002d00137c82 */ /* 0x000fe60008000000 */
[----:B------:R-:W-:Y:S02]  /*2590*/  USEL UR14, UR13, UR11, !UP2 ;  /* 0x0000000b0d0e7287 */ /* 0x000fe4000d000000 */
[----:B------:R-:W-:Y:S02]  /*25a0*/  UIADD3 UR11, UPT, UPT, -UR13, URZ, URZ ;  /* 0x000000ff0d0b7290 */ /* 0x000fe4000fffe1ff */
[----:B------:R-:W-:Y:S02]  /*25b0*/  UIADD3 UR15, UPT, UPT, -UR14, URZ, URZ ;  /* 0x000000ff0e0f7290 */ /* 0x000fe4000fffe1ff */
[----:B------:R-:W-:Y:S02]  /*25c0*/  UIMAD UR9, UR23, UR11, UR9 ;  /* 0x0000000b170972a4 */ /* 0x000fe4000f8e0209 */
[----:B------:R-:W-:Y:S02]  /*25d0*/  UIMAD UR13, UR24, UR15, UR13 ;  /* 0x0000000f180d72a4 */ /* 0x000fe4000f8e020d */
[----:B------:R-:W-:Y:S02]  /*25e0*/  UIMAD UR11, UR12, UR5, UR4 ;  /* 0x000000050c0b72a4 */ /* 0x000fe4000f8e0204 */
[----:B------:R-:W-:Y:S02]  /*25f0*/  UIMAD UR12, UR9, UR16, UR6 ;  /* 0x00000010090c72a4 */ /* 0x000fe4000f8e0206 */
[----:B------:R-:W-:Y:S02]  /*2600*/  UIMAD UR13, UR13, UR17, UR7 ;  /* 0x000000110d0d72a4 */ /* 0x000fe4000f8e0207 */
[----:B------:R-:W-:Y:S01]  /*2610*/  UPRMT UR15, UR36, 0x5410, URZ ;  /* 0x00005410240f7896 */ /* 0x000fe200080000ff */
[----:B------:R-:W-:Y:S08]  /*2620*/  UMOV UR9, UR41 ;  /* 0x0000002900097c82 */ /* 0x000ff00008000000 */
[----:B------:R1:W-:Y:S02]  /*2630*/  UTMALDG.5D.IM2COL.2CTA [UR8], [UR32], UR15, desc[UR46] ;  /* 0x00002e08200073b4 */ /* 0x0003e4000826100f */
[----:B-1----:R-:W-:Y:S01]  /*2640*/  UMOV UR14, UR31 ;  /* 0x0000001f000e7c82 */ /* 0x002fe20008000000 */
[----:B--2---:R-:W-:Y:S05]  /*2650*/  BRA.U UP0, `(.L_x_29) ;  /* 0xfffffff900e87547 */ /* 0x004fea000b83ffff */
.L_x_23:
[----:B------:R-:W-:Y:S01]  /*2660*/  ULEA UR4, UR31, UR30, 0x3 ;  /* 0x0000001e1f047291 */ /* 0x000fe2000f8e18ff */
[----:B------:R-:W-:Y:S01]  /*2670*/  MOV R0, UR29 ;  /* 0x0000001d00007c02 */ /* 0x000fe20008000f00 */
[----:B------:R-:W-:Y:S01]  /*2680*/  @!P1 SYNCS.ARRIVE.TRANS64.A1T0 RZ, [UR30+0x158], RZ ;  /* 0x000158ffffff99a7 */ /* 0x000fe2000810001e */
[----:B------:R-:W-:Y:S02]  /*2690*/  UISETP.GT.AND UP0, UPT, UR60, UR59, UPT ;  /* 0x0000003b3c00728c */ /* 0x000fe4000bf04270 */
[----:B------:R-:W-:-:S04]  /*26a0*/  SHF.L.U32 R0, R0, 0x1f, RZ ;  /* 0x0000001f00007819 */ /* 0x000fc800000006ff */
[----:B----4-:R2:W4:Y:S03]  /*26b0*/  SYNCS.PHASECHK.TRANS64.TRYWAIT P0, [UR4+0xa0], R0 ;  /* 0x0000a000ff0075a7 */ /* 0x0105260008001104 */
[----:B------:R-:W-:Y:S05]  /*26c0*/  BRA.U !UP0, `(.L_x_30) ;  /* 0x0000000508687547 */ /* 0x000fea000b800000 */
[----:B------:R-:W1:Y:S01]  /*26d0*/  LDCU.64 UR8, c[0x0][0x5c0] ;  /* 0x0000b800ff0877ac */ /* 0x000e620008000a00 */
[----:B------:R-:W1:Y:S01]  /*26e0*/  LDCU.64 UR36, c[0x0][0x5f8] ;  /* 0x0000bf00ff2477ac */ /* 0x000e620008000a00 */
[----:B------:R-:W3:Y:S01]  /*26f0*/  LDCU UR12, c[0x0][0x5c8] ;  /* 0x0000b900ff0c77ac */ /* 0x000ee20008000800 */
[----:B------:R-:W3:Y:S01]  /*2700*/  LDCU UR11, c[0x0][0x600] ;  /* 0x0000c000ff0b77ac */ /* 0x000ee20008000800 */
[----:B------:R-:W2:Y:S01]  /*2710*/  LDCU UR23, c[0x0][0x5a8] ;  /* 0x0000b500ff1777ac */ /* 0x000ea20008000800 */
[----:B------:R-:W2:Y:S01]  /*2720*/  LDCU UR22, c[0x0][0x59c] ;  /* 0x0000b380ff1677ac */ /* 0x000ea20008000800 */
[----:B-1----:R-:W-:Y:S01]  /*2730*/  UIMAD UR38, UR55, UR8, UR36 ;  /* 0x00000008372672a4 */ /* 0x002fe2000f8e0224 */
[----:B------:R-:W1:Y:S01]  /*2740*/  LDCU UR18, c[0x0][0x590] ;  /* 0x0000b200ff1277ac */ /* 0x000e620008000800 */
[----:B---3--:R-:W-:Y:S01]  /*2750*/  UIMAD UR36, UR49, UR12, UR11 ;  /* 0x0000000c312472a4 */ /* 0x008fe2000f8e020b */
[----:B------:R-:W3:Y:S01]  /*2760*/  LDCU UR27, c[0x0][0x594] ;  /* 0x0000b280ff1b77ac */ /* 0x000ee20008000800 */
        /* <DEDUP_REMOVED lines=8> */
[----:B------:R-:W-:-:S02]  /*27f0*/  UIMAD UR37, UR54, UR9, UR37 ;  /* 0x00000009362572a4 */ /* 0x000fc4000f8e0225 */
[----:B------:R-:W-:Y:S01]  /*2800*/  UIADD3 UR44, UPT, UPT, UR61, UR19, URZ ;  /* 0x000000133d2c7290 */ /* 0x000fe2000fffe0ff */
[----:B--2---:R-:W-:-:S11]  /*2810*/  UMOV UR11, UR31 ;  /* 0x0000001f000b7c82 */ /* 0x004fd60008000000 */
.L_x_36:
[----:B----4-:R-:W-:Y:S01]  /*2820*/  @!P3 MOV R3, 0x5000 ;  /* 0x000050000003b802 */ /* 0x010fe20000000f00 */
[----:B------:R-:W-:Y:S01]  /*2830*/  ULEA UR28, UR11, UR30, 0x3 ;  /* 0x0000001e0b1c7291 */ /* 0x000fe2000f8e18ff */
[----:B--2-4-:R-:W-:Y:S11]  /*2840*/  @P0 BRA `(.L_x_31) ;  /* 0x0000000000100947 */ /* 0x014ff60003800000 */
[----:B------:R-:W-:Y:S04]  /*2850*/  MOV R4, UR29 ;  /* 0x0000001d00047c02 */ /* 0x000fe80008000f00 */
[----:B------:R-:W-:Y:S04]  /*2860*/  SHF.L.U32 R4, R4, 0x1f, RZ ;  /* 0x0000001f04047819 */ /* 0x000fe800000006ff */
[----:B------:R-:W2:Y:S02]  /*2870*/  SYNCS.PHASECHK.TRANS64.TRYWAIT P0, [UR28+0xa0], R4 ;  /* 0x0000a004ff0075a7 */ /* 0x000ea4000800111c */
[----:B--2---:R-:W-:Y:S05]  /*2880*/  @!P0 BRA `(.L_x_32) ;  /* 0x0000006800cc8947 */ /* 0x004fea0003800000 */
.L_x_31:
[----:B------:R4:W-:Y:S01]  /*2890*/  @!P3 SYNCS.ARRIVE.TRANS64 RZ, [UR28], R3 ;  /* 0x00000003ffffb9a7 */ /* 0x0009e2000800001c */
[----:B------:R-:W-:Y:S04]  /*28a0*/  ULOP3.LUT UR8, UR48, 0x2, URZ, 0xfc, !UPT ;  /* 0x0000000230087892 */ /* 0x000fe8000f8efcff */
[----:B------:R-:W-:Y:S09]  /*28b0*/  UISETP.NE.AND UP0, UPT, UR8, 0x2, UPT ;  /* 0x000000020800788c */ /* 0x000ff2000bf05270 */
[----:B------:R-:W-:Y:S05]  /*28c0*/  BRA.U UP0, `(.L_x_33) ;  /* 0x0000000100047547 */ /* 0x000fea000b800000 */
[----:B-1-3--:R-:W-:Y:S05]  /*28d0*/  BPT.TRAP 0x1 ;  /* 0x000000040000795c */ /* 0x00afea0000300000 */
.L_x_33:
[----:B------:R-:W-:Y:S04]  /*28e0*/  BSSY.RECONVERGENT B0, `(.L_x_34) ;  /* 0x0000003000007945 */ /* 0x000fe80003800200 */
[----:B------:R-:W-:Y:S05]  /*28f0*/  @P2 BRA `(.L_x_35) ;  /* 0x0000000000042947 */ /* 0x000fea0003800000 */
[----:B-1-3--:R-:W-:Y:S05]  /*2900*/  BPT.TRAP 0x1 ;  /* 0x000000040000795c */ /* 0x00afea0000300000 */
.L_x_35:
[----:B-1-3--:R-:W-:Y:S05]  /*2910*/  BSYNC.RECONVERGENT B0 ;  /* 0x0000000000007941 */ /* 0x00afea0003800200 */
.L_x_34:
[----:B------:R-:W-:Y:S02]  /*2920*/  UIADD3 UR8, UPT, UPT, UR11, 0x1, URZ ;  /* 0x000000010b087890 */ /* 0x000fe4000fffe0ff */
[----:B------:R-:W-:Y:S02]  /*2930*/  USHF.L.U32 UR43, UR19, 0x6, URZ ;  /* 0x00000006132b7899 */ /* 0x000fe400080006ff */
[----:B------:R-:W-:Y:S02]  /*2940*/  UISETP.NE.AND UP0, UPT, UR8, 0x14, UPT ;  /* 0x000000140800788c */ /* 0x000fe4000bf05270 */
[----:B------:R-:W-:Y:S02]  /*2950*/  UISETP.NE.AND UP2, UPT, UR23, 0x1, UPT ;  /* 0x000000011700788c */ /* 0x000fe4000bf45270 */
[----:B------:R-:W-:Y:S02]  /*2960*/  USEL UR9, URZ, 0x1, UP0 ;  /* 0x00000001ff097887 */ /* 0x000fe40008000000 */
[----:B------:R-:W-:Y:S02]  /*2970*/  USEL UR31, UR8, URZ, UP0 ;  /* 0x000000ff081f7287 */ /* 0x000fe40008000000 */
[----:B------:R-:W-:Y:S02]  /*2980*/  ULOP3.LUT UR29, UR29, UR9, URZ, 0x3c, !UPT ;  /* 0x000000091d1d7292 */ /* 0x000fe4000f8e3cff */
[----:B------:R-:W-:Y:S02]  /*2990*/  ULEA UR8, UR31, UR30, 0x3 ;  /* 0x0000001e1f087291 */ /* 0x000fe4000f8e18ff */
[----:B------:R-:W-:Y:S02]  /*29a0*/  UISETP.NE.AND UP0, UPT, UR18, 0x1, UPT ;  /* 0x000000011200788c */ /* 0x000fe4000bf05270 */
[----:B------:R-:W-:Y:S01]  /*29b0*/  UIADD3 UR34, UP1, UPT, UR50, 0x80, URZ ;  /* 0x0000008032227890 */ /* 0x000fe2000ff3e0ff */
[----:B--2---:R-:W-:Y:S01]  /*29c0*/  MOV R0, UR29 ;  /* 0x0000001d00007c02 */ /* 0x004fe20008000f00 */
[----:B------:R-:W-:Y:S02]  /*29d0*/  ULEA UR33, UR37, UR38, 0x5 ;  /* 0x0000002625217291 */ /* 0x000fe4000f8e28ff */
[----:B------:R-:W-:Y:S01]  /*29e0*/  ULOP3.LUT UR41, UR28, 0xfefffff8, URZ, 0xc0, !UPT ;  /* 0xfefffff81c297892 */ /* 0x000fe2000f8ec0ff */
[----:B------:R-:W-:Y:S01]  /*29f0*/  SHF.L.U32 R0, R0, 0x1f, RZ ;  /* 0x0000001f00007819 */ /* 0x000fe200000006ff */
[----:B------:R-:W-:Y:S02]  /*2a00*/  UIADD3.X UR35, UPT, UPT, URZ, UR51, URZ, UP1, !UPT ;  /* 0x00000033ff237290 */ /* 0x000fe40008ffe4ff */
[----:B------:R-:W-:Y:S01]  /*2a10*/  ULEA UR28, UR36, UR33, 0xa ;  /* 0x00000021241c7291 */ /* 0x000fe2000f8e50ff */
[----:B------:R1:W2:Y:S01]  /*2a20*/  SYNCS.PHASECHK.TRANS64.TRYWAIT P0, [UR8+0xa0], R0 ;  /* 0x0000a000ff0075a7 */ /* 0x0002a20008001108 */
[----:B------:R-:W-:Y:S02]  /*2a30*/  UIMAD.WIDE.U32 UR8, UR43, UR27, URZ ;  /* 0x0000001b2b0872a5 */ /* 0x000fe4000f8e00ff */
[----:B------:R-:W-:Y:S02]  /*2a40*/  ULEA UR8, UR11, UR30, 0xd ;  /* 0x0000001e0b087291 */ /* 0x000fe4000f8e68ff */
[----:B------:R-:W-:Y:S02]  /*2a50*/  USHF.R.U32.HI UR9, URZ, UR26, UR9 ;  /* 0x0000001aff097299 */ /* 0x000fe40008011609 */
[----:B------:R-:W-:Y:S02]  /*2a60*/  UIADD3 UR40, UPT, UPT, UR8, 0x4400, URZ ;  /* 0x0000440008287890 */ /* 0x000fe4000fffe0ff */
[----:B------:R-:W-:Y:S02]  /*2a70*/  USEL UR9, UR43, UR9, !UP0 ;  /* 0x000000092b097287 */ /* 0x000fe4000c000000 */
[----:B------:R-:W-:Y:S02]  /*2a80*/  UISETP.NE.AND UP0, UPT, UR22, 0x1, UPT ;  /* 0x000000011600788c */ /* 0x000fe4000bf05270 */
[----:B------:R-:W-:Y:S02]  /*2a90*/  UIMAD.WIDE.U32 UR12, UR9, UR20, URZ ;  /* 0x00000014090c72a5 */ /* 0x000fe4000f8e00ff */
[----:B------:R-:W-:Y:S02]  /*2aa0*/  ULEA UR12, UR11, UR30, 0xb ;  /* 0x0000001e0b0c7291 */ /* 0x000fe4000f8e58ff */
[----:B------:R-:W-:Y:S02]  /*2ab0*/  USHF.R.U32.HI UR13, URZ, UR21, UR13 ;  /* 0x00000015ff0d7299 */ /* 0x000fe4000801160d */
[----:B------:R-:W-:Y:S02]  /*2ac0*/  UIADD3 UR19, UPT, UPT, UR19, 0x1, URZ ;  /* 0x0000000113137890 */ /* 0x000fe4000fffe0ff */
[----:B------:R-:W-:Y:S02]  /*2ad0*/  USEL UR13, UR9, UR13, !UP0 ;  /* 0x0000000d090d7287 */ /* 0x000fe4000c000000 */
[----:B------:R-:W-:Y:S02]  /*2ae0*/  UIADD3 UR32, UP0, UPT, UR50, 0x180, URZ ;  /* 0x0000018032207890 */ /* 0x000fe4000ff1e0ff */
[----:B------:R-:W-:Y:S02]  /*2af0*/  UIMAD.WIDE.U32 UR14, UR13, UR25, URZ ;  /* 0x000000190d0e72a5 */ /* 0x000fe4000f8e00ff */
[----:B------:R-:W-:Y:S02]  /*2b00*/  UIADD3.X UR33, UPT, UPT, URZ, UR51, URZ, UP0, !UPT ;  /* 0x00000033ff217290 */ /* 0x000fe400087fe4ff */
[----:B------:R-:W-:Y:S01]  /*2b10*/  UISETP.NE.AND UP0, UPT, UR19, UR44, UPT ;  /* 0x0000002c1300728c */ /* 0x000fe2000bf05270 */
[----:B------:R-:W-:Y:S01]  /*2b20*/  UMOV UR46, 0x0 ;  /* 0x00000000002e7882 */ /* 0x000fe20000000000 */
[----:B------:R-:W-:Y:S01]  /*2b30*/  UMOV UR47, 0x10000000 ;  /* 0x10000000002f7882 */ /* 0x000fe20000000000 */
[----:B------:R-:W-:Y:S01]  /*2b40*/  UMOV UR8, UR15 ;  /* 0x0000000f00087c82 */ /* 0x000fe20008000000 */
[----:B------:R-:W-:Y:S01]  /*2b50*/  UTMALDG.2D.2CTA [UR40], [UR34], desc[UR46] ;  /* 0x00002e28220075b4 */ /* 0x000fe20008209000 */
[----:B------:R-:W-:Y:S02]  /*2b60*/  USHF.R.U32.HI UR11, URZ, UR24, UR8 ;  /* 0x00000018ff0b7299 */ /* 0x000fe40008011608 */
[----:B------:R-:W-:Y:S02]  /*2b70*/  UIADD3 UR8, UPT, UPT, UR12, 0x2c400, URZ ;  /* 0x0002c4000c087890 */ /* 0x000fe4000fffe0ff */
[----:B------:R-:W-:Y:S02]  /*2b80*/  USEL UR14, UR13, UR11, !UP2 ;  /* 0x0000000b0d0e7287 */ /* 0x000fe4000d000000 */
[----:B------:R-:W-:Y:S02]  /*2b90*/  UIADD3 UR12, UPT, UPT, -UR9, URZ, URZ ;  /* 0x000000ff090c7290 */ /* 0x000fe4000fffe1ff */
[----:B------:R-:W-:Y:S02]  /*2ba0*/  UIADD3 UR11, UPT, UPT, -UR13, URZ, URZ ;  /* 0x000000ff0d0b7290 */ /* 0x000fe4000fffe1ff */
[----:B------:R-:W-:Y:S02]  /*2bb0*/  UIADD3 UR15, UPT, UPT, -UR14, URZ, URZ ;  /* 0x000000ff0e0f7290 */ /* 0x000fe4000fffe1ff */
[----:B------:R-:W-:Y:S02]  /*2bc0*/  UIMAD UR12, UR18, UR12, UR43 ;  /* 0x0000000c120c72a4 */ /* 0x000fe4000f8e022b */
        /* <DEDUP_REMOVED lines=8> */
[----:B---3--:R-:W-:Y:S01]  /*2c50*/  UMOV UR11, UR31 ;  /* 0x0000001f000b7c82 */ /* 0x008fe20008000000 */
[----:B-1----:R-:W-:Y:S05]  /*2c60*/  BRA.U UP0, `(.L_x_36) ;  /* 0xfffffff900ec7547 */ /* 0x002fea000b83ffff */
.L_x_30:
[----:B---34-:R-:W-:Y:S01]  /*2c70*/  SHF.L.U32 R3, R2, 0x1f, RZ ;  /* 0x0000001f02037819 */ /* 0x018fe200000006ff */
[----:B------:R-:W-:-:S03]  /*2c80*/  NOP ;  /* 0x0000000000007918 */ /* 0x000fc60000000000 */
[----:B--2---:R-:W2:Y:S02]  /*2c90*/  SYNCS.PHASECHK.TRANS64.TRYWAIT P0, [UR30+0x160], R3 ;  /* 0x00016003ff0075a7 */ /* 0x004ea4000800111e */
[----:B--2---:R-:W-:Y:S05]  /*2ca0*/  @!P0 BRA `(.L_x_37) ;  /* 0x0000006400dc8947 */ /* 0x004fea0003800000 */
.L_x_128:
[----:B------:R-:W3:Y:S01]  /*2cb0*/  LDS.128 R4, [UR30+0x1a0] ;  /* 0x0001a01eff047984 */ /* 0x000ee20008000c00 */
[----:B------:R-:W-:Y:S02]  /*2cc0*/  UIADD3 UR4, UPT, UPT, UR30, 0x168, URZ ;  /* 0x000001681e047890 */ /* 0x000fe4000fffe0ff */
[----:B------:R-:W-:Y:S01]  /*2cd0*/  UISETP.GE.AND UP0, UPT, UR39, 0x1, UPT ;  /* 0x000000012700788c */ /* 0x000fe2000bf06270 */
[----:B------:R-:W-:Y:S01]  /*2ce0*/  @!PT LDS RZ, [RZ] ;  /* 0x00000000fffff984 */ /* 0x000fe20000000800 */
[----:B------:R-:W-:Y:S01]  /*2cf0*/  @!PT LDS RZ, [RZ] ;  /* 0x00000000fffff984 */ /* 0x000fe20000000800 */
[----:B------:R-:W-:Y:S01]  /*2d00*/  @!PT LDS RZ, [RZ] ;  /* 0x00000000fffff984 */ /* 0x000fe20000000800 */
[----:B------:R-:W-:Y:S01]  /*2d10*/  @!PT LDS RZ, [RZ] ;  /* 0x00000000fffff984 */ /* 0x000fe20000000800 */
[----:B------:R4:W-:Y:S06]  /*2d20*/  MEMBAR.ALL.CTA ;  /* 0x0000000000007992 */ /* 0x0009ec0000008000 */
[----:B----4-:R-:W4:Y:S01]  /*2d30*/  FENCE.VIEW.ASYNC.S ;  /* 0x00000000000073c6 */ /* 0x010f220000000000 */
[----:B------:R-:W-:-:S09]  /*2d40*/  UPRMT UR4, URZ, 0x654, UR4 ;  /* 0x00000654ff047896 */ /* 0x000fd20008000004 */
[----:B----4-:R-:W-:Y:S01]  /*2d50*/  SYNCS.ARRIVE.TRANS64.RED.A1T0 RZ, [UR4], RZ ;  /* 0x000000ffffff79a7 */ /* 0x010fe20008100404 */
[----:B---3--:R-:W-:-:S13]  /*2d60*/  LOP3.LUT P0, RZ, R6, 0x1, RZ, 0xc0, !PT ;  /* 0x0000000106ff7812 */ /* 0x008fda000780c0ff */
[----:B------:R-:W-:Y:S01]  /*2d70*/  VOTEU.ANY UP1, P0 ;  /* 0x0000000000ff7886 */ /* 0x000fe20000020100 */
[----:B------:R-:W-:-:S13]  /*2d80*/  PLOP3.LUT P0, PT, PT, PT, UP1, 0x80, 0x8 ;  /* 0x000000000008781c */ /* 0x000fda0003f0f018 */
[----:B--2---:R-:W-:Y:S02]  /*2d90*/  @P0 MOV R0, R4 ;  /* 0x0000000400000202 */ /* 0x004fe40000000f00 */
[----:B------:R-:W-:Y:S02]  /*2da0*/  @P0 LOP3.LUT R4, R5, 0xffff, RZ, 0xc0, !PT ;  /* 0x0000ffff05040812 */ /* 0x000fe400078ec0ff */
[----:B------:R-:W-:Y:S02]  /*2db0*/  @P0 R2UR UR6, R0 ;  /* 0x00000000000602ca */ /* 0x000fe400000e0000 */
[----:B------:R-:W-:-:S11]  /*2dc0*/  @P0 R2UR UR5, R4 ;  /* 0x00000000040502ca */ /* 0x000fd600000e0000 */
[----:B------:R-:W-:Y:S02]  /*2dd0*/  @UP1 UMOV UR53, UR6 ;  /* 0x0000000600351c82 */ /* 0x000fe40008000000 */
[----:B------:R-:W-:Y:S01]  /*2de0*/  @UP1 UMOV UR52, UR5 ;  /* 0x0000000500341c82 */ /* 0x000fe20008000000 */
[----:B------:R-:W-:Y:S05]  /*2df0*/  BRA.U !UP0, `(.L_x_38) ;  /* 0x0000000108d47547 */ /* 0x000fea000b800000 */
[----:B------:R-:W1:Y:S01]  /*2e00*/  LDCU.128 UR16, c[0x0][0xc10] ;  /* 0x00018200ff1077ac */ /* 0x000e620008000c00 */
[----:B------:R-:W2:Y:S01]  /*2e10*/  LDCU UR20, c[0x0][0xc20] ;  /* 0x00018400ff1477ac */ /* 0x000ea20008000800 */
[----:B------:R-:W3:Y:S01]  /*2e20*/  LDCU UR13, c[0x0][0xc0c] ;  /* 0x00018180ff0d77ac */ /* 0x000ee20008000800 */
[----:B------:R-:W4:Y:S01]  /*2e30*/  LDCU.64 UR14, c[0x0][0xc28] ;  /* 0x00018500ff0e77ac */ /* 0x000f220008000a00 */
[----:B------:R-:W-:Y:S02]  /*2e40*/  UISETP.NE.AND UP3, UPT, UR39, 0x1, UPT ;  /* 0x000000012700788c */ /* 0x000fe4000bf65270 */
[----:B-1----:R-:W-:Y:S02]  /*2e50*/  UIMAD.WIDE.U32 UR4, UR57, UR19, URZ ;  /* 0x00000013390472a5 */ /* 0x002fe4000f8e00ff */
[----:B------:R-:W-:Y:S02]  /*2e60*/  UIMAD.WIDE.U32 UR6, UR58, UR16, URZ ;  /* 0x000000103a0672a5 */ /* 0x000fe4000f8e00ff */
[----:B------:R-:W-:-:S02]  /*2e70*/  UISETP.NE.AND UP0, UPT, UR18, 0x1, UPT ;  /* 0x000000011200788c */ /* 0x000fc4000bf05270 */
[----:B------:R-:W-:Y:S01]  /*2e80*/  UIMAD.WIDE.U32 UR10, UR52, UR19, URZ ;  /* 0x00000013340a72a5 */ /* 0x000fe2000f8e00ff */
[----:B------:R-:W-:Y:S01]  /*2e90*/  UMOV UR4, UR5 ;  /* 0x0000000500047c82 */ /* 0x000fe20008000000 */
[----:B---3--:R-:W-:Y:S02]  /*2ea0*/  UISETP.NE.AND UP2, UPT, UR13, 0x1, UPT ;  /* 0x000000010d00788c */ /* 0x008fe4000bf45270 */
[----:B--2---:R-:W-:Y:S02]  /*2eb0*/  USHF.R.U32.HI UR5, URZ, UR20, UR4 ;  /* 0x00000014ff057299 */ /* 0x004fe40008011604 */
[----:B------:R-:W-:Y:S01]  /*2ec0*/  UIMAD.WIDE.U32 UR8, UR53, UR16, URZ ;  /* 0x00000010350872a5 */ /* 0x000fe2000f8e00ff */
[----:B------:R-:W-:Y:S01]  /*2ed0*/  UMOV UR4, UR7 ;  /* 0x0000000700047c82 */ /* 0x000fe20008000000 */
[----:B------:R-:W-:Y:S02]  /*2ee0*/  USEL UR5, UR57, UR5, !UP0 ;  /* 0x0000000539057287 */ /* 0x000fe4000c000000 */
[----:B------:R-:W-:-:S02]  /*2ef0*/  USHF.R.U32.HI UR4, URZ, UR17, UR4 ;  /* 0x00000011ff047299 */ /* 0x000fc40008011604 */
[----:B----4-:R-:W-:Y:S02]  /*2f00*/  UIMAD.WIDE.U32 UR6, UR5, UR14, URZ ;  /* 0x0000000e050672a5 */ /* 0x010fe4000f8e00ff */
[----:B------:R-:W-:Y:S01]  /*2f10*/  USEL UR12, UR58, UR4, !UP2 ;  /* 0x000000043a0c7287 */ /* 0x000fe2000d000000 */
[----:B------:R-:W-:Y:S02]  /*2f20*/  UMOV UR8, UR9 ;  /* 0x0000000900087c82 */ /* 0x000fe40008000000 */
[----:B------:R-:W-:Y:S01]  /*2f30*/  UMOV UR4, UR11 ;  /* 0x0000000b00047c82 */ /* 0x000fe20008000000 */
[----:B------:R-:W-:Y:S01]  /*2f40*/  UIMAD.WIDE.U32 UR10, UR12, UR14, URZ ;  /* 0x0000000e0c0a72a5 */ /* 0x000fe2000f8e00ff */
[----:B------:R-:W-:Y:S01]  /*2f50*/  UMOV UR6, UR7 ;  /* 0x0000000700067c82 */ /* 0x000fe20008000000 */
[----:B------:R-:W-:Y:S02]  /*2f60*/  USHF.R.U32.HI UR4, URZ, UR20, UR4 ;  /* 0x00000014ff047299 */ /* 0x000fe40008011604 */
[----:B------:R-:W-:-:S02]  /*2f70*/  @UP3 USHF.R.U32.HI UR5, URZ, UR15, UR6 ;  /* 0x0000000fff053299 */ /* 0x000fc40008011606 */
[----:B------:R-:W-:Y:S01]  /*2f80*/  USHF.R.U32.HI UR17, URZ, UR17, UR8 ;  /* 0x00000011ff117299 */ /* 0x000fe20008011608 */
[----:B------:R-:W-:Y:S01]  /*2f90*/  UMOV UR6, UR11 ;  /* 0x0000000b00067c82 */ /* 0x000fe20008000000 */
[----:B------:R-:W-:Y:S02]  /*2fa0*/  USEL UR4, UR52, UR4, !UP0 ;  /* 0x0000000434047287 */ /* 0x000fe4000c000000 */
[----:B------:R-:W-:Y:S02]  /*2fb0*/  @UP3 USHF.R.U32.HI UR12, URZ, UR15, UR6 ;  /* 0x0000000fff0c3299 */ /* 0x000fe40008011606 */
[----:B------:R-:W-:Y:S02]  /*2fc0*/  UIMAD UR6, UR39, UR5, URZ ;  /* 0x00000005270672a4 */ /* 0x000fe4000f8e02ff */
[----:B------:R-:W-:Y:S02]  /*2fd0*/  USEL UR5, UR53, UR17, !UP2 ;  /* 0x0000001135057287 */ /* 0x000fe4000d000000 */
[----:B------:R-:W-:-:S02]  /*2fe0*/  UIMAD UR8, UR39, UR12, URZ ;  /* 0x0000000c270872a4 */ /* 0x000fc4000f8e02ff */
[----:B------:R-:W-:Y:S02]  /*2ff0*/  UISETP.GE.AND UP0, UPT, UR4, UR6, UPT ;  /* 0x000000060400728c */ /* 0x000fe4000bf06270 */
[----:B------:R-:W-:Y:S02]  /*3000*/  UIMAD.WIDE.U32 UR6, UR4, UR14, URZ ;  /* 0x0000000e040672a5 */ /* 0x000fe4000f8e00ff */
[----:B------:R-:W-:Y:S02]  /*3010*/  UISETP.GE.OR UP0, UPT, UR5, UR8, UP0 ;  /* 0x000000080500728c */ /* 0x000fe40008706670 */
[----:B------:R-:W-:Y:S02]  /*3020*/  UIMAD.WIDE.U32 UR8, UR5, UR14, URZ ;  /* 0x0000000e050872a5 */ /* 0x000fe4000f8e00ff */
[----:B------:R-:W-:Y:S01]  /*3030*/  UIADD3 UR10, UPT, UPT, -UR4, URZ, URZ ;  /* 0x000000ff040a7290 */ /* 0x000fe2000fffe1ff */
[----:B------:R-:W-:Y:S02]  /*3040*/  UMOV UR6, UR7 ;  /* 0x0000000700067c82 */ /* 0x000fe40008000000 */
[----:B------:R-:W-:-:S02]  /*3050*/  USHF.R.U32.HI UR6, URZ, UR15, UR6 ;  /* 0x0000000fff067299 */ /* 0x000fc40008011606 */
[----:B------:R-:W-:Y:S02]  /*3060*/  UIMAD UR10, UR18, UR10, UR52 ;  /* 0x0000000a120a72a4 */ /* 0x000fe4000f8e0234 */
[----:B------:R-:W-:Y:S01]  /*3070*/  USEL UR6, UR4, UR6, !UP3 ;  /* 0x0000000604067287 */ /* 0x000fe2000d800000 */
[----:B------:R-:W-:Y:S01]  /*3080*/  @!UP0 UMOV UR7, UR9 ;  /* 0x0000000900078c82 */ /* 0x000fe20008000000 */
[----:B------:R-:W-:Y:S02]  /*3090*/  UIADD3 UR9, UPT, UPT, -UR5, URZ, URZ ;  /* 0x000000ff05097290 */ /* 0x000fe4000fffe1ff */
[----:B------:R-:W-:Y:S02]  /*30a0*/  @!UP0 USHF.R.U32.HI UR7, URZ, UR15, UR7 ;  /* 0x0000000fff078299 */ /* 0x000fe40008011607 */
[----:B------:R-:W-:Y:S02]  /*30b0*/  UIADD3 UR8, UPT, UPT, -UR6, URZ, URZ ;  /* 0x000000ff06087290 */ /* 0x000fe4000fffe1ff */
[----:B------:R-:W-:-:S02]  /*30c0*/  @!UP0 USEL UR7, UR5, UR7, !UP3 ;  /* 0x0000000705078287 */ /* 0x000fc4000d800000 */
[----:B------:R-:W-:Y:S02]  /*30d0*/  UIMAD UR8, UR39, UR8, UR4 ;  /* 0x00000008270872a4 */ /* 0x000fe4000f8e0204 */
[----:B------:R-:W-:Y:S02]  /*30e0*/  @!UP0 UIADD3 UR6, UPT, UPT, UR6, -UR7, URZ ;  /* 0x8000000706068290 */ /* 0x000fe4000fffe0ff */
[----:B------:R-:W-:Y:S02]  /*30f0*/  @!UP0 UIMAD UR7, UR8, UR12, UR7 ;  /* 0x0000000c080782a4 */ /* 0x000fe4000f8e0207 */
[----:B------:R-:W-:Y:S02]  /*3100*/  @!UP0 UIMAD UR4, UR39, UR6, UR5 ;  /* 0x00000006270482a4 */ /* 0x000fe4000f8e0205 */
[----:B------:R-:W-:Y:S02]  /*3110*/  UIMAD UR6, UR13, UR9, UR53 ;  /* 0x000000090d0672a4 */ /* 0x000fe4000f8e0235 */
[----:B------:R-:W-:Y:S01]  /*3120*/  UIMAD UR52, UR4, UR18, UR10 ;  /* 0x00000012043472a4 */ /* 0x000fe2000f8e020a */
[----:B------:R-:W-:-:S02]  /*3130*/  @!UP0 UMOV UR5, UR7 ;  /* 0x0000000700058c82 */ /* 0x000fc40008000000 */
[----:B------:R-:W-:-:S12]  /*3140*/  UIMAD UR53, UR5, UR13, UR6 ;  /* 0x0000000d053572a4 */ /* 0x000fd8000f8e0206 */
.L_x_38:
[----:B------:R-:W2:Y:S02]  /*3150*/  LDCU UR4, c[0x0][0xc30] ;  /* 0x00018600ff0477ac */ /* 0x000ea40008000800 */
[----:B--2---:R-:W-:-:S09]  /*3160*/  UISETP.NE.AND UP0, UPT, UR4, 0x1, UPT ;  /* 0x000000010400788c */ /* 0x004fd2000bf05270 */
[----:B------:R-:W-:Y:S05]  /*3170*/  BRA.U UP0, `(.L_x_39) ;  /* 0x0000000100447547 */ /* 0x000fea000b800000 */
[----:B------:R-:W2:Y:S01]  /*3180*/  LDCU.128 UR8, c[0x0][0xc10] ;  /* 0x00018200ff0877ac */ /* 0x000ea20008000c00 */
[----:B------:R-:W3:Y:S01]  /*3190*/  LDCU UR12, c[0x0][0xc0c] ;  /* 0x00018180ff0c77ac */ /* 0x000ee20008000800 */
[----:B------:R-:W4:Y:S01]  /*31a0*/  LDCU UR13, c[0x0][0xc20] ;  /* 0x00018400ff0d77ac */ /* 0x000f220008000800 */
[----:B--2---:R-:W-:Y:S02]  /*31b0*/  UIMAD.WIDE.U32 UR6, UR53, UR8, URZ ;  /* 0x00000008350672a5 */ /* 0x004fe4000f8e00ff */
[----:B------:R-:W-:Y:S02]  /*31c0*/  UIMAD.WIDE.U32 UR4, UR52, UR11, URZ ;  /* 0x0000000b340472a5 */ /* 0x000fe4000f8e00ff */
[----:B---3--:R-:W-:Y:S02]  /*31d0*/  UISETP.NE.AND UP2, UPT, UR12, 0x1, UPT ;  /* 0x000000010c00788c */ /* 0x008fe4000bf45270 */
[----:B------:R-:W-:Y:S01]  /*31e0*/  UISETP.NE.AND UP0, UPT, UR10, 0x1, UPT ;  /* 0x000000010a00788c */ /* 0x000fe2000bf05270 */
[----:B------:R-:W-:-:S02]  /*31f0*/  UMOV UR6, UR7 ;  /* 0x0000000700067c82 */ /* 0x000fc40008000000 */
[----:B------:R-:W-:Y:S01]  /*3200*/  UMOV UR4, UR5 ;  /* 0x0000000500047c82 */ /* 0x000fe20008000000 */
[----:B------:R-:W-:Y:S02]  /*3210*/  USHF.R.U32.HI UR6, URZ, UR9, UR6 ;  /* 0x00000009ff067299 */ /* 0x000fe40008011606 */
[----:B----4-:R-:W-:Y:S02]  /*3220*/  USHF.R.U32.HI UR4, URZ, UR13, UR4 ;  /* 0x0000000dff047299 */ /* 0x010fe40008011604 */
[----:B------:R-:W-:Y:S02]  /*3230*/  USEL UR5, UR53, UR6, !UP2 ;  /* 0x0000000635057287 */ /* 0x000fe4000d000000 */
[----:B------:R-:W-:-:S04]  /*3240*/  USEL UR4, UR52, UR4, !UP0 ;  /* 0x0000000434047287 */ /* 0x000fc8000c000000 */
[----:B------:R-:W-:Y:S02]  /*3250*/  UIADD3 UR6, UPT, UPT, UR5, -UR4, URZ ;  /* 0x8000000405067290 */ /* 0x000fe4000fffe0ff */
[----:B------:R-:W-:Y:S02]  /*3260*/  UIADD3 UR4, UPT, UPT, -UR5, UR4, URZ ;  /* 0x0000000405047290 */ /* 0x000fe4000fffe1ff */
[----:B------:R-:W-:Y:S02]  /*3270*/  UIMAD UR52, UR6, UR10, UR52 ;  /* 0x0000000a063472a4 */ /* 0x000fe4000f8e0234 */
[----:B------:R-:W-:-:S12]  /*3280*/  UIMAD UR53, UR4, UR12, UR53 ;  /* 0x0000000c043572a4 */ /* 0x000fd8000f8e0235 */
.L_x_39:
[----:B------:R-:W-:Y:S01]  /*3290*/  PLOP3.LUT P1, PT, PT, PT, PT, 0x80, 0x8 ;  /* 0x000000000008781c */ /* 0x000fe20003f2f070 */
[----:B------:R-:W-:Y:S01]  /*32a0*/  UIADD3 UR49, UPT, UPT, UR53, UR62, URZ ;  /* 0x0000003e35317290 */ /* 0x000fe2000fffe0ff */
[----:B------:R-:W-:Y:S01]  /*32b0*/  LOP3.LUT R2, R2, 0x1, RZ, 0x3c, !PT ;  /* 0x0000000102027812 */ /* 0x000fe200078e3cff */
[----:B------:R-:W-:Y:S01]  /*32c0*/  UIADD3 UR46, UPT, UPT, UR52, UR63, URZ ;  /* 0x0000003f342e7290 */ /* 0x000fe2000fffe0ff */
[----:B------:R-:W-:Y:S11]  /*32d0*/  BRA.U UP1, `(.L_x_40) ;  /* 0xffffffe5019c7547 */ /* 0x000ff6000b83ffff */
[----:B------:R-:W-:Y:S01]  /*32e0*/  UIADD3 UR30, UPT, UPT, UR30, 0xa0, URZ ;  /* 0x000000a01e1e7890 */ /* 0x000fe2000fffe0ff */
[----:B------:R-:W-:-:S03]  /*32f0*/  MOV R2, UR29 ;  /* 0x0000001d00027c02 */ /* 0x000fc60008000f00 */
[----:B------:R-:W-:Y:S01]  /*3300*/  ULEA UR4, UR31, UR30, 0x3 ;  /* 0x0000001e1f047291 */ /* 0x000fe2000f8e18ff */
[----:B------:R-:W-:-:S08]  /*3310*/  SHF.L.U32 R2, R2, 0x1f, RZ ;  /* 0x0000001f02027819 */ /* 0x000fd000000006ff */
[----:B------:R-:W2:Y:S02]  /*3320*/  SYNCS.PHASECHK.TRANS64.TRYWAIT P0, [UR4], R2 ;  /* 0x00000002ff0075a7 */ /* 0x000ea40008001104 */
[----:B--2---:R-:W-:Y:S05]  /*3330*/  @!P0 BRA `(.L_x_41) ;  /* 0x0000006000508947 */ /* 0x004fea0003800000 */
.L_x_130:
[----:B------:R-:W-:-:S04]  /*3340*/  UIADD3 UR4, UPT, UPT, UR31, 0x1, URZ ;  /* 0x000000011f047890 */ /* 0x000fc8000fffe0ff */
[----:B------:R-:W-:-:S04]  /*3350*/  UISETP.NE.AND UP0, UPT, UR4, 0x14, UPT ;  /* 0x000000140400788c */ /* 0x000fc8000bf05270 */
[----:B------:R-:W-:Y:S02]  /*3360*/  USEL UR5, URZ, 0x1, UP0 ;  /* 0x00000001ff057887 */ /* 0x000fe40008000000 */
[----:B------:R-:W-:Y:S02]  /*3370*/  USEL UR4, UR4, URZ, UP0 ;  /* 0x000000ff04047287 */ /* 0x000fe40008000000 */
[----:B------:R-:W-:Y:S02]  /*3380*/  ULOP3.LUT UR6, UR29, UR5, URZ, 0x3c, !UPT ;  /* 0x000000051d067292 */ /* 0x000fe4000f8e3cff */
[----:B------:R-:W-:-:S04]  /*3390*/  ULEA UR5, UR4, UR30, 0x3 ;  /* 0x0000001e04057291 */ /* 0x000fc8000f8e18ff */
[----:B--2---:R-:W-:-:S04]  /*33a0*/  MOV R2, UR6 ;  /* 0x0000000600027c02 */ /* 0x004fc80008000f00 */
[----:B------:R-:W-:-:S04]  /*33b0*/  SHF.L.U32 R2, R2, 0x1f, RZ ;  /* 0x0000001f02027819 */ /* 0x000fc800000006ff */
[----:B------:R-:W2:Y:S02]  /*33c0*/  SYNCS.PHASECHK.TRANS64.TRYWAIT P0, [UR5], R2 ;  /* 0x00000002ff0075a7 */ /* 0x000ea40008001105 */
[----:B--2---:R-:W-:Y:S05]  /*33d0*/  @!P0 BRA `(.L_x_42) ;  /* 0x0000006000408947 */ /* 0x004fea0003800000 */
.L_x_132:
        /* <DEDUP_REMOVED lines=10> */
.L_x_134:
        /* <DEDUP_REMOVED lines=10> */
.L_x_136:
        /* <DEDUP_REMOVED lines=10> */
.L_x_138:
        /* <DEDUP_REMOVED lines=10> */
.L_x_140:
        /* <DEDUP_REMOVED lines=10> */
.L_x_142:
        /* <DEDUP_REMOVED lines=10> */
.L_x_144:
        /* <DEDUP_REMOVED lines=10> */
.L_x_146:
        /* <DEDUP_REMOVED lines=10> */
.L_x_148:
        /* <DEDUP_REMOVED lines=10> */
.L_x_150:
        /* <DEDUP_REMOVED lines=10> */
.L_x_152:
        /* <DEDUP_REMOVED lines=10> */
.L_x_154:
        /* <DEDUP_REMOVED lines=10> */
.L_x_156:
        /* <DEDUP_REMOVED lines=10> */
.L_x_158:
        /* <DEDUP_REMOVED lines=10> */
.L_x_160:
        /* <DEDUP_REMOVED lines=10> */
.L_x_162:
        /* <DEDUP_REMOVED lines=10> */
.L_x_164:
        /* <DEDUP_REMOVED lines=10> */
.L_x_166:
[----:B------:R-:W-:-:S04]  /*3e80*/  UIADD3 UR4, UPT, UPT, UR4, 0x1, URZ ;  /* 0x0000000104047890 */ /* 0x000fc8000fffe0ff */
[----:B------:R-:W-:-:S04]  /*3e90*/  UISETP.NE.AND UP0, UPT, UR4, 0x14, UPT ;  /* 0x000000140400788c */ /* 0x000fc8000bf05270 */
[----:B------:R-:W-:Y:S02]  /*3ea0*/  USEL UR5, URZ, 0x1, UP0 ;  /* 0x00000001ff057887 */ /* 0x000fe40008000000 */
[----:B------:R-:W-:Y:S02]  /*3eb0*/  USEL UR4, UR4, URZ, UP0 ;  /* 0x000000ff04047287 */ /* 0x000fe40008000000 */
[----:B------:R-:W-:Y:S02]  /*3ec0*/  ULOP3.LUT UR5, UR6, UR5, URZ, 0x3c, !UPT ;  /* 0x0000000506057292 */ /* 0x000fe4000f8e3cff */
[----:B------:R-:W-:-:S04]  /*3ed0*/  ULEA UR4, UR4, UR30, 0x3 ;  /* 0x0000001e04047291 */ /* 0x000fc8000f8e18ff */
[----:B--2---:R-:W-:Y:S02]  /*3ee0*/  IMAD.U32 R2, RZ, RZ, UR5 ;  /* 0x00000005ff027e24 */ /* 0x004fe4000f8e00ff */
[----:B------:R-:W-:-:S03]  /*3ef0*/  MOV R0, UR4 ;  /* 0x0000000400007c02 */ /* 0x000fc60008000f00 */
[----:B------:R-:W-:-:S07]  /*3f00*/  SHF.L.U32 R2, R2, 0x1f, RZ ;  /* 0x0000001f02027819 */ /* 0x000fce00000006ff */
.L_x_60:
[----:B--2---:R2:W3:Y:S02]  /*3f10*/  SYNCS.PHASECHK.TRANS64.TRYWAIT P0, [R0+URZ], R2 ;  /* 0x00000002000075a7 */ /* 0x0044e400080011ff */
[----:B---3--:R-:W-:Y:S05]  /*3f20*/  @!P0 NANOSLEEP.SYNCS 0x989680 ;  /* 0x009896800000895d */ /* 0x008fea0003900000 */
[----:B------:R-:W3:Y:S02]  /*3f30*/  @!P0 SYNCS.PHASECHK.TRANS64 P0, [R0+URZ], R2 ;  /* 0x00000002000085a7 */ /* 0x000ee400080010ff */
[----:B-1-3--:R-:W-:Y:S05]  /*3f40*/  @P0 EXIT ;  /* 0x000000000000094d */ /* 0x00afea0003800000 */
[----:B------:R-:W-:Y:S05]  /*3f50*/  BRA `(.L_x_60) ;  /* 0xfffffffc00ec7947 */ /* 0x000fea000383ffff */
.L_x_22:
[----:B------:R-:W2:Y:S02]  /*3f60*/  S2UR UR4, SR_CgaCtaId ;  /* 0x00000000000479c3 */ /* 0x000ea40000008800 */
[----:B--2---:R-:W-:-:S04]  /*3f70*/  UISETP.NE.AND UP0, UPT, UR4, URZ, UPT ;  /* 0x000000ff0400728c */ /* 0x004fc8000bf05270 */
[----:B------:R-:W-:-:S09]  /*3f80*/  UISETP.NE.OR UP0, UPT, UR18, 0x1, UP0 ;  /* 0x000000011200788c */ /* 0x000fd20008705670 */
[----:B------:R-:W-:Y:S05]  /*3f90*/  BRA.U UP0, `(.L_x_61) ;  /* 0x0000000100b47547 */ /* 0x000fea000b800000 */
[----:B------:R-:W2:Y:S01]  /*3fa0*/  S2UR UR5, SR_CgaCtaId ;  /* 0x00000000000579c3 */ /* 0x000ea20000008800 */
[----:B------:R-:W-:Y:S01]  /*3fb0*/  UMOV UR4, 0x400 ;  /* 0x0000040000047882 */ /* 0x000fe20000000000 */
[----:B------:R-:W-:Y:S01]  /*3fc0*/  HFMA2 R2, -RZ, RZ, 0, 5.9604644775390625e-08 ;  /* 0x00000001ff027431 */ /* 0x000fe200000001ff */
[----:B------:R-:W-:Y:S01]  /*3fd0*/  ISETP.GE.U32.AND P0, PT, R3, 0x2, PT ;  /* 0x000000020300780c */ /* 0x000fe20003f06070 */
[----:B------:R-:W-:Y:S01]  /*3fe0*/  IMAD.MOV.U32 R8, RZ, RZ, RZ ;  /* 0x000000ffff087224 */ /* 0x000fe200078e00ff */
[----:B--2---:R-:W-:-:S04]  /*3ff0*/  ULEA UR4, UR5, UR4, 0x18 ;  /* 0x0000000405047291 */ /* 0x004fc8000f8ec0ff */
[----:B------:R-:W-:Y:S02]  /*4000*/  UIADD3 UR5, UPT, UPT, UR4, 0x168, URZ ;  /* 0x0000016804057890 */ /* 0x000fe4000fffe0ff */
[----:B------:R-:W-:Y:S02]  /*4010*/  UIADD3 UR8, UPT, UPT, UR4, 0x160, URZ ;  /* 0x0000016004087890 */ /* 0x000fe4000fffe0ff */
[----:B------:R-:W-:-:S12]  /*4020*/  UPRMT UR5, URZ, 0x654, UR5 ;  /* 0x00000654ff057896 */ /* 0x000fd80008000005 */
.L_x_64:
[----:B------:R-:W-:Y:S01]  /*4030*/  SHF.L.U32 R6, R2, 0x1f, RZ ;  /* 0x0000001f02067819 */ /* 0x000fe200000006ff */
[----:B------:R-:W-:Y:S02]  /*4040*/  IMAD.U32 R4, RZ, RZ, UR8 ;  /* 0x00000008ff047e24 */ /* 0x000fe4000f8e00ff */
[----:B------:R-:W-:Y:S01]  /*4050*/  @!P0 IMAD.MOV.U32 R5, RZ, RZ, 0x10 ;  /* 0x00000010ff058424 */ /* 0x000fe200078e00ff */
[----:B------:R-:W2:Y:S02]  /*4060*/  SYNCS.PHASECHK.TRANS64.TRYWAIT P1, [UR4+0x168], R6 ;  /* 0x00016806ff0075a7 */ /* 0x000ea40008021104 */
[----:B------:R-:W-:-:S04]  /*4070*/  PRMT R4, R3, 0x654, R4 ;  /* 0x0000065403047816 */ /* 0x000fc80000000004 */
[----:B------:R-:W-:Y:S01]  /*4080*/  SEL R0, R4, R0, !P0 ;  /* 0x0000000004007207 */ /* 0x000fe20004000000 */
[----:B--2---:R-:W-:Y:S06]  /*4090*/  @!P1 BRA `(.L_x_62) ;  /* 0x0000005800c09947 */ /* 0x004fec0003800000 */
.L_x_168:
[----:B------:R-:W-:Y:S01]  /*40a0*/  UIADD3 UR6, UPT, UPT, UR4, 0x1a0, URZ ;  /* 0x000001a004067890 */ /* 0x000fe2000fffe0ff */
[----:B------:R3:W-:Y:S01]  /*40b0*/  @!P0 SYNCS.ARRIVE.TRANS64.RED RZ, [R0+URZ], R5 ;  /* 0x0000000500ff89a7 */ /* 0x0007e200080004ff */
[----:B------:R-:W-:Y:S01]  /*40c0*/  UIADD3 UR7, UPT, UPT, UR4, 0x160, URZ ;  /* 0x0000016004077890 */ /* 0x000fe2000fffe0ff */
[----:B------:R-:W-:-:S08]  /*40d0*/  LOP3.LUT R2, R2, 0x1, RZ, 0x3c, !PT ;  /* 0x0000000102027812 */ /* 0x000fd000078e3cff */
[----:B------:R-:W-:Y:S06]  /*40e0*/  UGETNEXTWORKID.BROADCAST [UR6], [UR7] ;  /* 0x00000000060073ca */ /* 0x000fec0008000100 */
[----:B---3--:R-:W-:-:S04]  /*40f0*/  SHF.L.U32 R5, R8, 0x1f, RZ ;  /* 0x0000001f08057819 */ /* 0x008fc800000006ff */
[----:B------:R-:W3:Y:S02]  /*4100*/  SYNCS.PHASECHK.TRANS64.TRYWAIT P1, [UR4+0x160], R5 ;  /* 0x00016005ff0075a7 */ /* 0x000ee40008021104 */
[----:B---3--:R-:W-:Y:S05]  /*4110*/  @!P1 BRA `(.L_x_63) ;  /* 0x0000005800b89947 */ /* 0x008fea0003800000 */
.L_x_170:
[----:B--2---:R-:W2:Y:S01]  /*4120*/  LDS.128 R4, [UR4+0x1a0] ;  /* 0x0001a004ff047984 */ /* 0x004ea20008000c00 */
[----:B------:R-:W-:Y:S01]  /*4130*/  LOP3.LUT R8, R8, 0x1, RZ, 0x3c, !PT ;  /* 0x0000000108087812 */ /* 0x000fe200078e3cff */
[----:B------:R-:W-:Y:S01]  /*4140*/  @!PT LDS RZ, [RZ] ;  /* 0x00000000fffff984 */ /* 0x000fe20000000800 */
[----:B------:R-:W-:Y:S01]  /*4150*/  @!PT LDS RZ, [RZ] ;  /* 0x00000000fffff984 */ /* 0x000fe20000000800 */
[----:B------:R-:W-:Y:S01]  /*4160*/  @!PT LDS RZ, [RZ] ;  /* 0x00000000fffff984 */ /* 0x000fe20000000800 */
[----:B------:R-:W-:Y:S01]  /*4170*/  @!PT LDS RZ, [RZ] ;  /* 0x00000000fffff984 */ /* 0x000fe20000000800 */
[----:B------:R3:W-:Y:S06]  /*4180*/  MEMBAR.ALL.CTA ;  /* 0x0000000000007992 */ /* 0x0007ec0000008000 */
[----:B---3--:R-:W3:Y:S02]  /*4190*/  FENCE.VIEW.ASYNC.S ;  /* 0x00000000000073c6 */ /* 0x008ee40000000000 */
[----:B---3--:R-:W-:Y:S01]  /*41a0*/  SYNCS.ARRIVE.TRANS64.RED.A1T0 RZ, [UR5], RZ ;  /* 0x000000ffffff79a7 */ /* 0x008fe20008100405 */
[----:B--2---:R-:W-:-:S13]  /*41b0*/  LOP3.LUT P1, RZ, R6, 0x1, RZ, 0xc0, !PT ;  /* 0x0000000106ff7812 */ /* 0x004fda000782c0ff */
[----:B------:R-:W-:Y:S05]  /*41c0*/  @P1 BRA `(.L_x_64) ;  /* 0xfffffffc00981947 */ /* 0x000fea000383ffff */
[----:B------:R-:W-:-:S04]  /*41d0*/  SHF.L.U32 R0, R2, 0x1f, RZ ;  /* 0x0000001f02007819 */ /* 0x000fc800000006ff */
[----:B------:R-:W2:Y:S02]  /*41e0*/  SYNCS.PHASECHK.TRANS64 P0, [UR4+0x168], R0 ;  /* 0x00016800ff0075a7 */ /* 0x000ea40008001004 */
[----:B-12---:R-:W-:Y:S05]  /*41f0*/  @P0 EXIT ;  /* 0x000000000000094d */ /* 0x006fea0003800000 */
[----:B------:R-:W-:-:S07]  /*4200*/  MOV R0, UR4 ;  /* 0x0000000400007c02 */ /* 0x000fce0008000f00 */
.L_x_65:
[----:B-1----:R-:W-:-:S04]  /*4210*/  SHF.L.U32 R3, R2, 0x1f, RZ ;  /* 0x0000001f02037819 */ /* 0x002fc800000006ff */
[----:B------:R1:W2:Y:S03]  /*4220*/  SYNCS.PHASECHK.TRANS64.TRYWAIT P0, [R0+URZ+0x168], R3 ;  /* 0x00016803000075a7 */ /* 0x0002a600080011ff */
[----:B--2---:R-:W-:Y:S05]  /*4230*/  @!P0 NANOSLEEP.SYNCS 0x989680 ;  /* 0x009896800000895d */ /* 0x004fea0003900000 */
[----:B------:R-:W2:Y:S02]  /*4240*/  @!P0 SYNCS.PHASECHK.TRANS64 P0, [R0+URZ+0x168], R3 ;  /* 0x00016803000085a7 */ /* 0x000ea400080010ff */
[----:B--2---:R-:W-:Y:S05]  /*4250*/  @P0 EXIT ;  /* 0x000000000000094d */ /* 0x004fea0003800000 */
[----:B------:R-:W-:Y:S05]  /*4260*/  BRA `(.L_x_65) ;  /* 0xfffffffc00e87947 */ /* 0x000fea000383ffff */
.L_x_61:
[----:B------:R-:W-:Y:S05]  /*4270*/  BRA.U UP4, `(.L_x_66) ;  /* 0x00000011045c7547 */ /* 0x000fea000b800000 */
[----:B------:R-:W2:Y:S01]  /*4280*/  S2UR UR4, SR_CgaCtaId ;  /* 0x00000000000479c3 */ /* 0x000ea20000008800 */
[----:B------:R-:W-:Y:S01]  /*4290*/  UMOV UR5, 0x40 ;  /* 0x0000004000057882 */ /* 0x000fe20000000000 */
[----:B------:R-:W-:Y:S01]  /*42a0*/  NOP ;  /* 0x0000000000007918 */ /* 0x000fe20000000000 */
[----:B------:R-:W-:Y:S01]  /*42b0*/  UMOV UR6, 0x400 ;  /* 0x0000040000067882 */ /* 0x000fe20000000000 */
[----:B--2---:R-:W-:Y:S02]  /*42c0*/  ULEA UR5, UR4, UR5, 0x18 ;  /* 0x0000000504057291 */ /* 0x004fe4000f8ec0ff */
[----:B------:R-:W-:-:S07]  /*42d0*/  ULEA UR6, UR4, UR6, 0x18 ;  /* 0x0000000604067291 */ /* 0x000fce000f8ec0ff */
[----:B------:R-:W2:Y:S02]  /*42e0*/  LDS.U8 R3, [UR5+0x1c] ;  /* 0x00001c05ff037984 */ /* 0x000ea40008000000 */
[----:B--2---:R-:W-:-:S13]  /*42f0*/  ISETP.NE.AND P0, PT, R3, RZ, PT ;  /* 0x000000ff0300720c */ /* 0x004fda0003f05270 */
[----:B------:R-:W-:Y:S05]  /*4300*/  @P0 BRA `(.L_x_67) ;  /* 0x0000000400080947 */ /* 0x000fea0003800000 */
[----:B------:R-:W-:Y:S02]  /*4310*/  UISETP.NE.U32.AND UP1, UPT, UR33, 0x1, UPT ;  /* 0x000000012100788c */ /* 0x000fe4000bf25070 */
[----:B------:R-:W-:-:S07]  /*4320*/  UIADD3 UR7, UPT, UPT, UR5, 0x8, URZ ;  /* 0x0000000805077890 */ /* 0x000fce000fffe0ff */
[----:B------:R-:W-:Y:S05]  /*4330*/  BRA.U !UP1, `(.L_x_68) ;  /* 0x00000001099c7547 */ /* 0x000fea000b800000 */
[----:B------:R-:W-:Y:S01]  /*4340*/  ELECT P0, URZ, PT ;  /* 0x0000000000ff782f */ /* 0x000fe20003800000 */
[----:B------:R-:W-:-:S12]  /*4350*/  BSSY B0, `(.L_x_68) ;  /* 0x0000025000007945 */ /* 0x000fd80003800000 */
[----:B------:R-:W-:Y:S05]  /*4360*/  @!P0 BRA `(.L_x_69) ;  /* 0x00000000008c8947 */ /* 0x000fea0003800000 */
[----:B------:R-:W-:-:S05]  /*4370*/  UMOV UR4, 0x10 ;  /* 0x0000001000047882 */ /* 0x000fca0000000000 */
[----:B------:R-:W-:Y:S04]  /*4380*/  DEPBAR.LE SB2, 0x36 ;  /* 0x0000ad800000791a */ /* 0x000fe80000000000 */
[----:B------:R-:W2:Y:S02]  /*4390*/  UTCATOMSWS.2CTA.FIND_AND_SET.ALIGN UP0, UR4, UR4 ;  /* 0x00000004000475e3 */ /* 0x000ea40008200800 */
[----:B--2---:R-:W-:Y:S01]  /*43a0*/  MOV R10, UR4 ;  /* 0x00000004000a7c02 */ /* 0x004fe20008000f00 */
[----:B------:R-:W-:Y:S06]  /*43b0*/  BRA.U UP0, `(.L_x_70) ;  /* 0x0000000100187547 */ /* 0x000fec000b800000 */
.L_x_71:
[----:B------:R-:W-:Y:S05]  /*43c0*/  NANOSLEEP 0x64 ;  /* 0x000000640000795d */ /* 0x000fea0003800000 */
[----:B------:R-:W-:-:S05]  /*43d0*/  UMOV UR4, 0x10 ;  /* 0x0000001000047882 */ /* 0x000fca0000000000 */
[----:B------:R-:W-:Y:S04]  /*43e0*/  DEPBAR.LE SB2, 0x36 ;  /* 0x0000ad800000791a */ /* 0x000fe80000000000 */
[----:B------:R-:W2:Y:S02]  /*43f0*/  UTCATOMSWS.2CTA.FIND_AND_SET.ALIGN UP0, UR4, UR4 ;  /* 0x00000004000475e3 */ /* 0x000ea40008200800 */
[----:B--2---:R-:W-:Y:S01]  /*4400*/  MOV R10, UR4 ;  /* 0x00000004000a7c02 */ /* 0x004fe20008000f00 */
[----:B------:R-:W-:Y:S05]  /*4410*/  BRA.U !UP0, `(.L_x_71) ;  /* 0xfffffffd08e87547 */ /* 0x000fea000b83ffff */
.L_x_70:
[----:B------:R-:W2:Y:S01]  /*4420*/  LDS R6, [UR5+0x10] ;  /* 0x00001005ff067984 */ /* 0x000ea20008000800 */
[----:B------:R-:W-:Y:S01]  /*4430*/  IMAD.U32 R3, RZ, RZ, UR6 ;  /* 0x00000006ff037e24 */ /* 0x000fe2000f8e00ff */
[----:B------:R-:W-:-:S03]  /*4440*/  MOV R4, UR32 ;  /* 0x0000002000047c02 */ /* 0x000fc60008000f00 */
[----:B------:R-:W-:Y:S01]  /*4450*/  VIADD R3, R3, 0x1b0 ;  /* 0x000001b003037836 */ /* 0x000fe20000000000 */
[----:B--2---:R-:W-:-:S04]  /*4460*/  SHF.L.U32 R6, R6, 0x1f, RZ ;  /* 0x0000001f06067819 */ /* 0x004fc800000006ff */
[----:B------:R-:W2:Y:S02]  /*4470*/  SYNCS.PHASECHK.TRANS64.TRYWAIT P0, [UR5+0x8], R6 ;  /* 0x00000806ff0075a7 */ /* 0x000ea40008001105 */
[----:B--2---:R-:W-:Y:S05]  /*4480*/  @P0 BRA `(.L_x_72) ;  /* 0x0000000000080947 */ /* 0x004fea0003800000 */
[----:B------:R-:W2:Y:S02]  /*4490*/  SYNCS.PHASECHK.TRANS64.TRYWAIT P0, [UR5+0x8], R6 ;  /* 0x00000806ff0075a7 */ /* 0x000ea40008001105 */
[----:B--2---:R-:W-:Y:S05]  /*44a0*/  @!P0 BRA `(.L_x_73) ;  /* 0x0000005400ec8947 */ /* 0x004fea0003800000 */
.L_x_72:
[----:B------:R-:W-:Y:S01]  /*44b0*/  PRMT R4, R4, 0x654, R3 ;  /* 0x0000065404047816 */ /* 0x000fe20000000003 */
[----:B------:R-:W-:Y:S01]  /*44c0*/  HFMA2 R3, -RZ, RZ, 0, 5.9604644775390625e-08 ;  /* 0x00000001ff037431 */ /* 0x000fe200000001ff */
[----:B------:R-:W-:Y:S01]  /*44d0*/  UPRMT UR4, UR32, 0x654, UR7 ;  /* 0x0000065420047896 */ /* 0x000fe20008000007 */
[----:B------:R-:W-:Y:S02]  /*44e0*/  IMAD.MOV.U32 R8, RZ, RZ, 0xffff ;  /* 0x0000ffffff087424 */ /* 0x000fe400078e00ff */
[----:B--2---:R-:W-:Y:S02]  /*44f0*/  IMAD.MOV.U32 R6, RZ, RZ, 0x4 ;  /* 0x00000004ff067424 */ /* 0x004fe400078e00ff */
[----:B------:R-:W-:Y:S01]  /*4500*/  IMAD.SHL.U32 R9, R10, 0x20, RZ ;  /* 0x000000200a097824 */ /* 0x000fe200078e00ff */
[----:B------:R-:W-:Y:S02]  /*4510*/  MOV R5, UR4 ;  /* 0x0000000400057c02 */ /* 0x000fe40008000f00 */
[-C--:B------:R-:W-:Y:S01]  /*4520*/  SHF.L.U32 R8, R8, R10.reuse, RZ ;  /* 0x0000000a08087219 */ /* 0x080fe200000006ff */
[----:B------:R2:W-:Y:S01]  /*4530*/  SYNCS.ARRIVE.TRANS64.RED RZ, [UR4], R6 ;  /* 0x00000006ffff79a7 */ /* 0x0005e20008000404 */
[----:B------:R-:W-:Y:S01]  /*4540*/  SHF.L.U32 R7, R3, R10, RZ ;  /* 0x0000000a03077219 */ /* 0x000fe200000006ff */
[----:B------:R2:W-:Y:S04]  /*4550*/  STS [UR6+0x1b0], R9 ;  /* 0x0001b009ff007988 */ /* 0x0005e80008000806 */
[----:B------:R2:W-:Y:S04]  /*4560*/  STAS [R4.64], R10 ;  /* 0x0000000a04007dbd */ /* 0x0005e8000c0008ff */
[----:B------:R2:W-:Y:S04]  /*4570*/  ATOMS.OR RZ, [UR5+0x14], R8 ;  /* 0x00001408ffff798c */ /* 0x0005e8000b000005 */
[----:B------:R2:W-:Y:S04]  /*4580*/  ATOMS.OR RZ, [UR5+0x18], R7 ;  /* 0x00001807ffff798c */ /* 0x0005e8000b000005 */
[----:B------:R2:W-:Y:S02]  /*4590*/  ATOMS.XOR RZ, [UR5+0x10], R3 ;  /* 0x00001003ffff798c */ /* 0x0005e4000b800005 */
.L_x_69:
[----:B-1----:R-:W-:Y:S05]  /*45a0*/  BSYNC B0 ;  /* 0x0000000000007941 */ /* 0x002fea0003800000 */
.L_x_68:
[----:B------:R-:W-:Y:S05]  /*45b0*/  BRA.U UP1, `(.L_x_74) ;  /* 0x00000001016c7547 */ /* 0x000fea000b800000 */
[----:B------:R-:W-:-:S03]  /*45c0*/  UMOV UR4, 0xffffffff ;  /* 0xffffffff00047882 */ /* 0x000fc60000000000 */
[----:B------:R-:W-:Y:S05]  /*45d0*/  BRA.DIV UR4, `(.L_x_75) ;  /* 0x0000005604b87947 */ /* 0x000fea000b800000 */
[----:B------:R-:W-:-:S13]  /*45e0*/  ELECT P0, URZ, PT ;  /* 0x0000000000ff782f */ /* 0x000fda0003800000 */
.L_x_173:
[----:B------:R-:W-:Y:S05]  /*45f0*/  @!P0 BRA `(.L_x_74) ;  /* 0x00000000005c8947 */ /* 0x000fea0003800000 */
[----:B--2---:R-:W2:Y:S02]  /*4600*/  LDS R4, [UR5+0x10] ;  /* 0x00001005ff047984 */ /* 0x004ea40008000800 */
[----:B--2---:R-:W-:-:S04]  /*4610*/  SHF.L.U32 R4, R4, 0x1f, RZ ;  /* 0x0000001f04047819 */ /* 0x004fc800000006ff */
[----:B------:R-:W2:Y:S02]  /*4620*/  SYNCS.PHASECHK.TRANS64.TRYWAIT P0, [UR5+0x8], R4 ;  /* 0x00000804ff0075a7 */ /* 0x000ea40008001105 */
[----:B--2---:R-:W-:Y:S05]  /*4630*/  @P0 BRA `(.L_x_76) ;  /* 0x0000000000080947 */ /* 0x004fea0003800000 */
[----:B------:R-:W2:Y:S02]  /*4640*/  SYNCS.PHASECHK.TRANS64.TRYWAIT P0, [UR5+0x8], R4 ;  /* 0x00000804ff0075a7 */ /* 0x000ea40008001105 */
[----:B--2---:R-:W-:Y:S05]  /*4650*/  @!P0 BRA `(.L_x_77) ;  /* 0x0000005400bc8947 */ /* 0x004fea0003800000 */
.L_x_76:
[----:B------:R-:W3:Y:S01]  /*4660*/  LDS R6, [UR6+0x1b0] ;  /* 0x0001b006ff067984 */ /* 0x000ee20008000800 */
[----:B--2---:R-:W-:Y:S02]  /*4670*/  HFMA2 R3, -RZ, RZ, 0, 5.9604644775390625e-08 ;  /* 0x00000001ff037431 */ /* 0x004fe400000001ff */
[----:B------:R-:W-:Y:S01]  /*4680*/  IMAD.MOV.U32 R4, RZ, RZ, 0xffff ;  /* 0x0000ffffff047424 */ /* 0x000fe200078e00ff */
[----:B------:R-:W-:Y:S01]  /*4690*/  UPRMT UR4, UR32, 0x654, UR7 ;  /* 0x0000065420047896 */ /* 0x000fe20008000007 */
[----:B---3--:R-:W-:-:S03]  /*46a0*/  IMAD.SHL.U32 R5, R6, 0x20, RZ ;  /* 0x0000002006057824 */ /* 0x008fc600078e00ff */
[-C--:B------:R-:W-:Y:S02]  /*46b0*/  SHF.L.U32 R4, R4, R6.reuse, RZ ;  /* 0x0000000604047219 */ /* 0x080fe400000006ff */
[----:B------:R-:W-:Y:S01]  /*46c0*/  SHF.L.U32 R6, R3, R6, RZ ;  /* 0x0000000603067219 */ /* 0x000fe200000006ff */
[----:B------:R3:W-:Y:S04]  /*46d0*/  STS [UR6+0x1b0], R5 ;  /* 0x0001b005ff007988 */ /* 0x0007e80008000806 */
[----:B------:R3:W-:Y:S04]  /*46e0*/  ATOMS.OR RZ, [UR5+0x14], R4 ;  /* 0x00001404ffff798c */ /* 0x0007e8000b000005 */
[----:B------:R3:W-:Y:S01]  /*46f0*/  ATOMS.OR RZ, [UR5+0x18], R6 ;  /* 0x00001806ffff798c */ /* 0x0007e2000b000005 */
[----:B------:R-:W-:Y:S03]  /*4700*/  SYNCS.ARRIVE.TRANS64.RED.A1T0 RZ, [UR4], RZ ;  /* 0x000000ffffff79a7 */ /* 0x000fe60008100404 */
[----:B------:R3:W-:Y:S01]  /*4710*/  ATOMS.XOR RZ, [UR5+0x10], R3 ;  /* 0x00001003ffff798c */ /* 0x0007e2000b800005 */
[----:B------:R-:W-:Y:S05]  /*4720*/  BRA `(.L_x_74) ;  /* 0x0000000000107947 */ /* 0x000fea0003800000 */
.L_x_67:
[----:B------:R-:W-:Y:S02]  /*4730*/  MOV R3, 0xffffffff ;  /* 0xffffffff00037802 */ /* 0x000fe40000000f00 */
[----:B------:R-:W-:-:S03]  /*4740*/  MOV R4, 0x4770 ;  /* 0x0000477000047802 */ /* 0x000fc60000000f00 */
[----:B------:R2:W-:Y:S04]  /*4750*/  STS [UR6+0x1b0], R3 ;  /* 0x0001b003ff007988 */ /* 0x0005e80008000806 */
[----:B-12--5:R-:W-:Y:S05]  /*4760*/  CALL.REL.NOINC `($__internal_1_$__cuda_sm10x_tcgen05_guardrail_trap_phase_invalid_during_alloc) ;  /* 0x0000005800a07944 */ /* 0x026fea0003c00000 */
.L_x_74:
[----:B------:R-:W-:Y:S05]  /*4770*/  WARPSYNC.ALL ;  /* 0x0000000000007948 */ /* 0x000fea0003800000 */
[----:B------:R-:W4:Y:S01]  /*4780*/  S2UR UR18, SR_CgaCtaId ;  /* 0x00000000001279c3 */ /* 0x000f220000008800 */
[----:B------:R-:W-:Y:S01]  /*4790*/  UMOV UR4, 0x400 ;  /* 0x0000040000047882 */ /* 0x000fe20000000000 */
[----:B------:R-:W-:-:S06]  /*47a0*/  NOP ;  /* 0x0000000000007918 */ /* 0x000fcc0000000000 */
[----:B------:R-:W-:Y:S06]  /*47b0*/  BAR.ARV 0x6, 0xa0 ;  /* 0x0182800000007b1d */ /* 0x000fec0000002000 */
[----:B------:R-:W1:Y:S01]  /*47c0*/  LDCU UR5, c[0x0][0x394] ;  /* 0x00007280ff0577ac */ /* 0x000e620008000800 */
[----:B------:R-:W-:Y:S01]  /*47d0*/  LOP3.LUT R2, R2, 0xffff, RZ, 0xc0, !PT ;  /* 0x0000ffff02027812 */ /* 0x000fe200078ec0ff */
[----:B--2---:R-:W-:Y:S01]  /*47e0*/  IMAD.MOV.U32 R8, RZ, RZ, 0x1 ;  /* 0x00000001ff087424 */ /* 0x004fe200078e00ff */
[----:B------:R-:W-:Y:S01]  /*47f0*/  LOP3.LUT R0, R0, 0xffff, RZ, 0xc0, !PT ;  /* 0x0000ffff00007812 */ /* 0x000fe200078ec0ff */
[----:B------:R-:W-:Y:S01]  /*4800*/  UMOV UR22, URZ ;  /* 0x000000ff00167c82 */ /* 0x000fe20008000000 */
[----:B------:R-:W-:Y:S01]  /*4810*/  R2UR UR19, R2 ;  /* 0x00000000021372ca */ /* 0x000fe200000e0000 */
[----:B------:R-:W-:Y:S01]  /*4820*/  IMAD.MOV.U32 R2, RZ, RZ, RZ ;  /* 0x000000ffff027224 */ /* 0x000fe200078e00ff */
[----:B------:R-:W-:Y:S01]  /*4830*/  R2UR UR30, R0 ;  /* 0x00000000001e72ca */ /* 0x000fe200000e0000 */
[----:B------:R-:W-:Y:S01]  /*4840*/  IMAD.MOV.U32 R0, RZ, RZ, RZ ;  /* 0x000000ffff007224 */ /* 0x000fe200078e00ff */
[----:B------:R-:W-:-:S02]  /*4850*/  UISETP.NE.AND UP4, UPT, UR33, URZ, UPT ;  /* 0x000000ff2100728c */ /* 0x000fc4000bf85270 */
[----:B----4-:R-:W-:Y:S01]  /*4860*/  ULEA UR18, UR18, UR4, 0x18 ;  /* 0x0000000412127291 */ /* 0x010fe2000f8ec0ff */
[----:B------:R-:W-:Y:S01]  /*4870*/  UMOV UR15, URZ ;  /* 0x000000ff000f7c82 */ /* 0x000fe20008000000 */
[----:B------:R-:W-:Y:S02]  /*4880*/  UMOV UR26, 0x0 ;  /* 0x00000000001a7882 */ /* 0x000fe40000000000 */
[----:B------:R-:W-:Y:S02]  /*4890*/  UIADD3 UR6, UPT, UPT, UR18, 0x4400, URZ ;  /* 0x0000440012067890 */ /* 0x000fe4000fffe0ff */
[----:B------:R-:W-:Y:S02]  /*48a0*/  UIADD3 UR7, UPT, UPT, UR18, 0x2c400, URZ ;  /* 0x0002c40012077890 */ /* 0x000fe4000fffe0ff */
[----:B-1----:R-:W-:Y:S01]  /*48b0*/  UIADD3 UR5, UPT, UPT, UR5, 0x3f, URZ ;  /* 0x0000003f05057890 */ /* 0x002fe2000fffe0ff */
[----:B---3--:R-:W1:Y:S01]  /*48c0*/  LDS R3, [UR18+0x1b0] ;  /* 0x0001b012ff037984 */ /* 0x008e620008000800 */
[----:B------:R-:W-:-:S02]  /*48d0*/  UIADD3 UR29, UPT, UPT, UR18, 0x168, URZ ;  /* 0x00000168121d7890 */ /* 0x000fc4000fffe0ff */
[----:B------:R-:W-:Y:S02]  /*48e0*/  USHF.R.S32.HI UR4, URZ, 0x1f, UR5 ;  /* 0x0000001fff047899 */ /* 0x000fe40008011405 */
[----:B------:R-:W-:Y:S02]  /*48f0*/  USHF.R.U32.HI UR6, URZ, 0x4, UR6 ;  /* 0x00000004ff067899 */ /* 0x000fe40008011606 */
[----:B------:R-:W-:Y:S02]  /*4900*/  ULEA.HI UR4, UR4, UR5, URZ, 0x6 ;  /* 0x0000000504047291 */ /* 0x000fe4000f8f30ff */
[----:B------:R-:W-:Y:S02]  /*4910*/  USHF.R.U32.HI UR7, URZ, 0x4, UR7 ;  /* 0x00000004ff077899 */ /* 0x000fe40008011607 */
[----:B------:R-:W-:Y:S02]  /*4920*/  USHF.R.S32.HI UR28, URZ, 0x6, UR4 ;  /* 0x00000006ff1c7899 */ /* 0x000fe40008011404 */
[----:B------:R-:W-:-:S02]  /*4930*/  UPRMT UR29, URZ, 0x654, UR29 ;  /* 0x00000654ff1d7896 */ /* 0x000fc4000800001d */
[----:B------:R-:W-:Y:S02]  /*4940*/  UISETP.LT.AND UP0, UPT, UR28, 0x1, UPT ;  /* 0x000000011c00788c */ /* 0x000fe4000bf01270 */
[----:B------:R-:W-:Y:S02]  /*4950*/  ULOP3.LUT UR21, UR6, 0x3fff, URZ, 0xc0, !UPT ;  /* 0x00003fff06157892 */ /* 0x000fe4000f8ec0ff */
[----:B------:R-:W-:Y:S02]  /*4960*/  USEL UR31, UR28, 0x1, !UP0 ;  /* 0x000000011c1f7887 */ /* 0x000fe4000c000000 */
[----:B------:R-:W-:Y:S02]  /*4970*/  ULOP3.LUT UR20, UR7, 0x3fff, URZ, 0xc0, !UPT ;  /* 0x00003fff07147892 */ /* 0x000fe4000f8ec0ff */
[----:B------:R-:W-:Y:S01]  /*4980*/  UIADD3 UR31, UPT, UPT, -UR31, URZ, URZ ;  /* 0x000000ff1f1f7290 */ /* 0x000fe2000fffe1ff */
[----:B------:R-:W-:Y:S01]  /*4990*/  UMOV UR27, 0x10118010 ;  /* 0x10118010001b7882 */ /* 0x000fe20000000000 */
[----:B------:R-:W-:Y:S01]  /*49a0*/  UMOV UR24, 0x0 ;  /* 0x0000000000187882 */ /* 0x000fe20000000000 */
[----:B------:R-:W-:Y:S01]  /*49b0*/  UMOV UR25, 0x10118010 ;  /* 0x1011801000197882 */ /* 0x000fe20000000000 */
[C---:B-1----:R-:W-:Y:S01]  /*49c0*/  VIADD R5, R3.reuse, 0x40 ;  /* 0x0000004003057836 */ /* 0x042fe20000000000 */
[----:B------:R-:W-:-:S04]  /*49d0*/  LOP3.LUT R4, R3, 0xffff, RZ, 0xc0, !PT ;  /* 0x0000ffff03047812 */ /* 0x000fc800078ec0ff */
[----:B------:R-:W-:-:S05]  /*49e0*/  LOP3.LUT R5, R5, 0xffff, RZ, 0xc0, !PT ;  /* 0x0000ffff05057812 */ /* 0x000fca00078ec0ff */
[----:B------:R1:W-:Y:S02]  /*49f0*/  STL.64 [R1], R4 ;  /* 0x0000000401007387 */ /* 0x0003e40000100a00 */
.L_x_86:
[----:B-1----:R-:W-:-:S04]  /*4a00*/  SHF.L.U32 R5, R2, 0x1f, RZ ;  /* 0x0000001f02057819 */ /* 0x002fc800000006ff */
[----:B------:R-:W1:Y:S02]  /*4a10*/  SYNCS.PHASECHK.TRANS64.TRYWAIT P0, [UR18+0x160], R5 ;  /* 0x00016005ff0075a7 */ /* 0x000e640008001112 */
[----:B-1-34-:R-:W-:Y:S05]  /*4a20*/  @!P0 BRA `(.L_x_78) ;  /* 0x0000005000e08947 */ /* 0x01afea0003800000 */
.L_x_175:
[----:B-1----:R-:W1:Y:S01]  /*4a30*/  LDS.128 R4, [UR18+0x1a0] ;  /* 0x0001a012ff047984 */ /* 0x002e620008000c00 */
[----:B------:R-:W-:Y:S01]  /*4a40*/  ULEA UR23, UR22, UR18, 0x3 ;  /* 0x0000001216177291 */ /* 0x000fe2000f8e18ff */
[----:B------:R-:W-:Y:S01]  /*4a50*/  @!PT LDS RZ, [RZ] ;  /* 0x00000000fffff984 */ /* 0x000fe20000000800 */
[----:B------:R-:W-:Y:S01]  /*4a60*/  @!PT LDS RZ, [RZ] ;  /* 0x00000000fffff984 */ /* 0x000fe20000000800 */
[----:B------:R-:W-:Y:S01]  /*4a70*/  @!PT LDS RZ, [RZ] ;  /* 0x00000000fffff984 */ /* 0x000fe20000000800 */
[----:B------:R-:W-:Y:S01]  /*4a80*/  @!PT LDS RZ, [RZ] ;  /* 0x00000000fffff984 */ /* 0x000fe20000000800 */
[----:B------:R2:W-:Y:S06]  /*4a90*/  MEMBAR.ALL.CTA ;  /* 0x0000000000007992 */ /* 0x0005ec0000008000 */
[----:B--2---:R-:W2:Y:S02]  /*4aa0*/  FENCE.VIEW.ASYNC.S ;  /* 0x00000000000073c6 */ /* 0x004ea40000000000 */
[----:B--2---:R-:W-:Y:S01]  /*4ab0*/  SYNCS.ARRIVE.TRANS64.RED.A1T0 RZ, [UR29], RZ ;  /* 0x000000ffffff79a7 */ /* 0x004fe2000810041d */
[----:B-1----:R-:W-:Y:S01]  /*4ac0*/  LOP3.LUT P2, RZ, R6, 0x1, RZ, 0xc0, !PT ;  /* 0x0000000106ff7812 */ /* 0x002fe2000784c0ff */
[----:B------:R-:W-:-:S12]  /*4ad0*/  BRA.U UP4, `(.L_x_79) ;  /* 0x00000001040c7547 */ /* 0x000fd8000b800000 */
[----:B------:R-:W-:-:S04]  /*4ae0*/  SHF.L.U32 R5, R8, 0x1f, RZ ;  /* 0x0000001f08057819 */ /* 0x000fc800000006ff */
[----:B------:R-:W1:Y:S02]  /*4af0*/  SYNCS.PHASECHK.TRANS64.TRYWAIT P0, [UR23+0x180], R5 ;  /* 0x00018005ff0075a7 */ /* 0x000e640008001117 */
[----:B-1----:R-:W-:Y:S05]  /*4b00*/  @!P0 BRA `(.L_x_80) ;  /* 0x0000005000c08947 */ /* 0x002fea0003800000 */
.L_x_79:
[----:B------:R-:W-:Y:S05]  /*4b10*/  BRA.U UP4, `(.L_x_81) ;  /* 0x0000000104dc7547 */ /* 0x000fea000b800000 */
[----:B------:R-:W2:Y:S02]  /*4b20*/  LDCU UR4, c[0x0][0x394] ;  /* 0x00007280ff0477ac */ /* 0x000ea40008000800 */
[----:B--2---:R-:W-:-:S09]  /*4b30*/  UISETP.GE.AND UP0, UPT, UR4, 0x1, UPT ;  /* 0x000000010400788c */ /* 0x004fd2000bf06270 */
[----:B------:R-:W-:Y:S05]  /*4b40*/  BRA.U !UP0, `(.L_x_82) ;  /* 0x0000000108c47547 */ /* 0x000fea000b800000 */
[----:B------:R-:W-:Y:S01]  /*4b50*/  ULEA UR4, UR22, UR43, 0x2 ;  /* 0x0000002b16047291 */ /* 0x000fe2000f8e10ff */
[----:B-1----:R-:W-:-:S08]  /*4b60*/  SHF.L.U32 R4, R0, 0x1f, RZ ;  /* 0x0000001f00047819 */ /* 0x002fd000000006ff */
[----:B------:R-:W5:Y:S01]  /*4b70*/  LDL R5, [UR4] ;  /* 0x00000004ff057983 */ /* 0x000f620008100800 */
[----:B------:R-:W-:Y:S02]  /*4b80*/  ULEA UR4, UR15, UR18, 0x3 ;  /* 0x000000120f047291 */ /* 0x000fe4000f8e18ff */
[----:B------:R-:W-:Y:S01]  /*4b90*/  UPLOP3.LUT UP2, UPT, UPT, UPT, UPT, 0x40, 0x4 ;  /* 0x000000000004789c */ /* 0x000fe20003f4e870 */
[----:B------:R-:W-:Y:S01]  /*4ba0*/  UMOV UR17, UR31 ;  /* 0x0000001f00117c82 */ /* 0x000fe20008000000 */
[----:B------:R-:W-:Y:S01]  /*4bb0*/  UMOV UR16, UR28 ;  /* 0x0000001c00107c82 */ /* 0x000fe20008000000 */
[----:B------:R-:W-:-:S04]  /*4bc0*/  UMOV UR5, UR15 ;  /* 0x0000000f00057c82 */ /* 0x000fc80008000000 */
[----:B------:R1:W2:Y:S04]  /*4bd0*/  SYNCS.PHASECHK.TRANS64.TRYWAIT P1, [UR4], R4 ;  /* 0x00000004ff0075a7 */ /* 0x0002a80008021104 */
.L_x_85:
[----:B------:R-:W-:Y:S02]  /*4be0*/  UIADD3 UR17, UPT, UPT, UR17, 0x1, URZ ;  /* 0x0000000111117890 */ /* 0x000fe4000fffe0ff */
[----:B---3--:R-:W-:Y:S02]  /*4bf0*/  ULEA UR10, UR5, UR18, 0x3 ;  /* 0x00000012050a7291 */ /* 0x008fe4000f8e18ff */
[----:B------:R-:W-:Y:S01]  /*4c00*/  UISETP.NE.AND UP3, UPT, UR17, URZ, UPT ;  /* 0x000000ff1100728c */ /* 0x000fe2000bf65270 */
[----:B--2-4-:R-:W-:Y:S10]  /*4c10*/  @P1 BRA `(.L_x_83) ;  /* 0x00000000000c1947 */ /* 0x014ff40003800000 */
[----:B------:R-:W-:Y:S04]  /*4c20*/  SHF.L.U32 R6, R0, 0x1f, RZ ;  /* 0x0000001f00067819 */ /* 0x000fe800000006ff */
[----:B------:R-:W2:Y:S02]  /*4c30*/  SYNCS.PHASECHK.TRANS64.TRYWAIT P0, [UR10], R6 ;  /* 0x00000006ff0075a7 */ /* 0x000ea4000800110a */
[----:B--2---:R-:W-:Y:S05]  /*4c40*/  @!P0 BRA `(.L_x_84) ;  /* 0x0000005000888947 */ /* 0x004fea0003800000 */
.L_x_83:
[----:B------:R-:W-:Y:S01]  /*4c50*/  UISETP.NE.AND UP0, UPT, UR16, 0x1, UPT ;  /* 0x000000011000788c */ /* 0x000fe2000bf05270 */
[----:B------:R-:W-:Y:S01]  /*4c60*/  PLOP3.LUT P1, PT, PT, PT, PT, 0x80, 0x8 ;  /* 0x000000000008781c */ /* 0x000fe20003f2f070 */
[----:B------:R-:W-:Y:S02]  /*4c70*/  UIADD3 UR4, UPT, UPT, UR5, 0x1, URZ ;  /* 0x0000000105047890 */ /* 0x000fe4000fffe0ff */
[----:B------:R-:W-:Y:S02]  /*4c80*/  ULEA UR8, UR5, UR20, 0x7 ;  /* 0x0000001405087291 */ /* 0x000fe4000f8e38ff */
[----:B------:R-:W-:Y:S01]  /*4c90*/  UISETP.NE.AND UP1, UPT, UR4, 0x14, UPT ;  /* 0x000000140400788c */ /* 0x000fe2000bf25270 */
[----:B------:R-:W-:Y:S01]  /*4ca0*/  PLOP3.LUT P0, PT, PT, PT, UP0, 0x80, 0x8 ;  /* 0x000000000008781c */ /* 0x000fe20003f0f008 */
[----:B------:R-:W-:Y:S02]  /*4cb0*/  UIADD3 UR12, UPT, UPT, UR8, 0x40, URZ ;  /* 0x00000040080c7890 */ /* 0x000fe4000fffe0ff */
[----:B------:R-:W-:Y:S02]  /*4cc0*/  USEL UR6, URZ, 0x1, UP1 ;  /* 0x00000001ff067887 */ /* 0x000fe40008800000 */
[----:B------:R-:W-:Y:S02]  /*4cd0*/  USEL UR15, UR4, URZ, UP1 ;  /* 0x000000ff040f7287 */ /* 0x000fe40008800000 */
[----:B------:R-:W-:Y:S02]  /*4ce0*/  UIADD3 UR10, UPT, UPT, UR10, 0xa0, URZ ;  /* 0x000000a00a0a7890 */ /* 0x000fe4000fffe0ff */
[----:B------:R-:W-:Y:S01]  /*4cf0*/  @UP0 ULEA UR4, UR15, UR18, 0x3 ;  /* 0x000000120f040291 */ /* 0x000fe2000f8e18ff */
[----:B------:R-:W-:Y:S01]  /*4d00*/  LOP3.LUT R0, R0, UR6, RZ, 0x3c, !PT ;  /* 0x0000000600007c12 */ /* 0x000fe2000f8e3cff */
[----:B------:R-:W-:Y:S01]  /*4d10*/  UIADD3 UR16, UPT, UPT, UR16, -0x1, URZ ;  /* 0xffffffff10107890 */ /* 0x000fe2000fffe0ff */
[----:B------:R-:W-:Y:S02]  /*4d20*/  UMOV UR9, 0xc0004010 ;  /* 0xc000401000097882 */ /* 0x000fe40000000000 */
[----:B-1----:R-:W-:Y:S01]  /*4d30*/  @P0 SHF.L.U32 R4, R0, 0x1f, RZ ;  /* 0x0000001f00040819 */ /* 0x002fe200000006ff */
[----:B------:R-:W-:Y:S01]  /*4d40*/  UMOV UR13, 0xc0004010 ;  /* 0xc0004010000d7882 */ /* 0x000fe20000000000 */
[----:B------:R-:W-:Y:S02]  /*4d50*/  UMOV UR7, 0x40004040 ;  /* 0x4000404000077882 */ /* 0x000fe40000000000 */
[----:B------:R3:W4:Y:S01]  /*4d60*/  @P0 SYNCS.PHASECHK.TRANS64.TRYWAIT P1, [UR4], R4 ;  /* 0x00000004ff0005a7 */ /* 0x0007220008021104 */
[----:B------:R-:W-:Y:S11]  /*4d70*/  ELECT P0, URZ, PT ;  /* 0x0000000000ff782f */ /* 0x000ff60003800000 */
[----:B------:R-:W-:Y:S02]  /*4d80*/  @!UPT UIADD3 URZ, UPT, UPT, URZ, URZ, URZ ;  /* 0x000000fffffff290 */ /* 0x000fe4000fffe0ff */
[C---:B-----5:R-:W-:Y:S01]  /*4d90*/  @P0 R2UR.BROADCAST UR14, R5.reuse ;  /* 0x00000000050e02ca */ /* 0x060fe200008e0000 */
[----:B------:R-:W-:Y:S01]  /*4da0*/  ULEA UR4, UR5, UR21, 0x9 ;  /* 0x0000001505047291 */ /* 0x000fe2000f8e48ff */
[----:B------:R-:W-:Y:S11]  /*4db0*/  ELECT P0, URZ, PT ;  /* 0x0000000000ff782f */ /* 0x000ff60003800000 */
[----:B------:R-:W-:Y:S02]  /*4dc0*/  @!UPT UIADD3 URZ, UPT, UPT, URZ, URZ, URZ ;  /* 0x000000fffffff290 */ /* 0x000fe4000fffe0ff */
[----:B------:R-:W-:Y:S01]  /*4dd0*/  @P0 R2UR.BROADCAST UR11, R5 ;  /* 0x00000000050b02ca */ /* 0x000fe200008e0000 */
[----:B------:R-:W-:Y:S01]  /*4de0*/  UIADD3 UR6, UPT, UPT, UR4, 0x100, URZ ;  /* 0x0000010004067890 */ /* 0x000fe2000fffe0ff */
[----:B------:R-:W-:Y:S02]  /*4df0*/  UMOV UR5, 0x40004040 ;  /* 0x4000404000057882 */ /* 0x000fe40000000000 */
[----:B------:R1:W-:Y:S01]  /*4e00*/  UTCQMMA.2CTA gdesc[UR4], gdesc[UR8], tmem[UR14], tmem[UR26], idesc[UR27], UP2 ;  /* 0x00ff1a08040075ea */ /* 0x0003e2000920030e */
[----:B------:R-:W-:Y:S08]  /*4e10*/  UPLOP3.LUT UP2, UPT, UPT, UPT, UPT, 0x80, 0x8 ;  /* 0x000000000008789c */ /* 0x000ff00003f4f070 */
[----:B------:R3:W-:Y:S01]  /*4e20*/  UTCQMMA.2CTA gdesc[UR6], gdesc[UR12], tmem[UR11], tmem[UR24], idesc[UR25], UPT ;  /* 0x00ff180c060075ea */ /* 0x0007e2000ba0030b */
[----:B------:R3:W-:Y:S01]  /*4e30*/  UTCBAR.2CTA.MULTICAST [UR10], URZ, UR19 ;  /* 0x000000ff0a0073e9 */ /* 0x0007e20008200813 */
[----:B-1----:R-:W-:Y:S01]  /*4e40*/  UMOV UR5, UR15 ;  /* 0x0000000f00057c82 */ /* 0x002fe20008000000 */
[----:B------:R-:W-:Y:S05]  /*4e50*/  BRA.U UP3, `(.L_x_85) ;  /* 0xfffffffd03607547 */ /* 0x000fea000b83ffff */
.L_x_82:
[----:B------:R-:W-:-:S09]  /*4e60*/  UIADD3 UR4, UPT, UPT, UR23, 0x170, URZ ;  /* 0x0000017017047890 */ /* 0x000fd2000fffe0ff */
[----:B------:R2:W-:Y:S01]  /*4e70*/  UTCBAR.2CTA.MULTICAST [UR4], URZ, UR30 ;  /* 0x000000ff040073e9 */ /* 0x0005e2000820081e */
[----:B------:R-:W-:Y:S02]  /*4e80*/  NOP ;  /* 0x0000000000007918 */ /* 0x000fe40000000000 */
.L_x_81:
[----:B--2---:R-:W-:Y:S01]  /*4e90*/  UIADD3 UR4, UPT, UPT, UR22, 0x1, URZ ;  /* 0x0000000116047890 */ /* 0x004fe2000fffe0ff */
[----:B------:R-:W-:-:S03]  /*4ea0*/  LOP3.LUT R2, R2, 0x1, RZ, 0x3c, !PT ;  /* 0x0000000102027812 */ /* 0x000fc600078e3cff */
[----:B------:R-:W-:-:S04]  /*4eb0*/  UISETP.NE.AND UP0, UPT, UR4, 0x2, UPT ;  /* 0x000000020400788c */ /* 0x000fc8000bf05270 */
[----:B------:R-:W-:Y:S02]  /*4ec0*/  USEL UR5, URZ, 0x1, UP0 ;  /* 0x00000001ff057887 */ /* 0x000fe40008000000 */
[----:B------:R-:W-:-:S04]  /*4ed0*/  USEL UR22, UR4, URZ, UP0 ;  /* 0x000000ff04167287 */ /* 0x000fc80008000000 */
[----:B------:R-:W-:Y:S01]  /*4ee0*/  LOP3.LUT R8, R8, UR5, RZ, 0x3c, !PT ;  /* 0x0000000508087c12 */ /* 0x000fe2000f8e3cff */
[----:B------:R-:W-:Y:S07]  /*4ef0*/  @P2 BRA `(.L_x_86) ;  /* 0xfffffff800c02947 */ /* 0x000fee000383ffff */
[----:B------:R-:W2:Y:S01]  /*4f00*/  S2UR UR8, SR_CgaCtaId ;  /* 0x00000000000879c3 */ /* 0x000ea20000008800 */
[----:B------:R-:W-:Y:S01]  /*4f10*/  ELECT P0, URZ, PT ;  /* 0x0000000000ff782f */ /* 0x000fe20003800000 */
[----:B------:R-:W-:Y:S01]  /*4f20*/  HFMA2 R0, -RZ, RZ, 0, 5.9604644775390625e-08 ;  /* 0x00000001ff007431 */ /* 0x000fe200000001ff */
[----:B------:R-:W-:-:S05]  /*4f30*/  UMOV UR4, 0x40 ;  /* 0x0000004000047882 */ /* 0x000fca0000000000 */
[----:B------:R-:W-:Y:S01]  /*4f40*/  UVIRTCOUNT.DEALLOC.SMPOOL 0x80 ;  /* 0x000000800000784c */ /* 0x000fe20000000000 */
[----:B------:R-:W-:Y:S02]  /*4f50*/  UISETP.NE.AND UP0, UPT, UR33, URZ, UPT ;  /* 0x000000ff2100728c */ /* 0x000fe4000bf05270 */
[----:B--2---:R-:W-:-:S09]  /*4f60*/  ULEA UR8, UR8, UR4, 0x18 ;  /* 0x0000000408087291 */ /* 0x004fd2000f8ec0ff */
[----:B------:R2:W-:Y:S01]  /*4f70*/  @P0 STS.U8 [UR8+0x1c], R0 ;  /* 0x00001c00ff000988 */ /* 0x0005e20008000008 */
[----:B------:R-:W-:Y:S05]  /*4f80*/  BRA.U UP0, `(.L_x_87) ;  /* 0x0000000100587547 */ /* 0x000fea000b800000 */
[----:B------:R-:W-:Y:S01]  /*4f90*/  UIADD3 UR5, UPT, UPT, UR18, 0x180, URZ ;  /* 0x0000018012057890 */ /* 0x000fe2000fffe0ff */
[----:B------:R-:W-:-:S03]  /*4fa0*/  SHF.L.U32 R2, R8, 0x1f, RZ ;  /* 0x0000001f08027819 */ /* 0x000fc600000006ff */
[----:B------:R-:W-:-:S09]  /*4fb0*/  ULEA UR4, UR22, UR5, 0x3 ;  /* 0x0000000516047291 */ /* 0x000fd2000f8e18ff */
[----:B------:R-:W1:Y:S02]  /*4fc0*/  SYNCS.PHASECHK.TRANS64.TRYWAIT P0, [UR4], R2 ;  /* 0x00000002ff0075a7 */ /* 0x000e640008001104 */
[----:B-1----:R-:W-:Y:S05]  /*4fd0*/  @!P0 BRA `(.L_x_88) ;  /* 0x0000004c00bc8947 */ /* 0x002fea0003800000 */
.L_x_179:
[----:B------:R-:W-:-:S04]  /*4fe0*/  UIADD3 UR4, UPT, UPT, UR22, 0x1, URZ ;  /* 0x0000000116047890 */ /* 0x000fc8000fffe0ff */
[----:B------:R-:W-:-:S04]  /*4ff0*/  UISETP.NE.AND UP1, UPT, UR4, 0x2, UPT ;  /* 0x000000020400788c */ /* 0x000fc8000bf25270 */
[----:B---3--:R-:W-:Y:S02]  /*5000*/  USEL UR6, URZ, 0x1, UP1 ;  /* 0x00000001ff067887 */ /* 0x008fe40008800000 */
[----:B------:R-:W-:-:S04]  /*5010*/  USEL UR4, UR4, URZ, UP1 ;  /* 0x000000ff04047287 */ /* 0x000fc80008800000 */
[----:B------:R-:W-:Y:S01]  /*5020*/  ULEA UR4, UR4, UR5, 0x3 ;  /* 0x0000000504047291 */ /* 0x000fe2000f8e18ff */
[----:B-1----:R-:W-:-:S04]  /*5030*/  LOP3.LUT R2, R8, UR6, RZ, 0x3c, !PT ;  /* 0x0000000608027c12 */ /* 0x002fc8000f8e3cff */
[----:B------:R-:W-:Y:S01]  /*5040*/  SHF.L.U32 R2, R2, 0x1f, RZ ;  /* 0x0000001f02027819 */ /* 0x000fe200000006ff */
[----:B--2---:R-:W-:-:S04]  /*5050*/  IMAD.U32 R0, RZ, RZ, UR4 ;  /* 0x00000004ff007e24 */ /* 0x004fc8000f8e00ff */
[----:B------:R1:W2:Y:S03]  /*5060*/  SYNCS.PHASECHK.TRANS64.TRYWAIT P0, [R0+URZ], R2 ;  /* 0x00000002000075a7 */ /* 0x0002a600080011ff */
[----:B--2---:R-:W-:Y:S05]  /*5070*/  @!P0 NANOSLEEP.SYNCS 0x989680 ;  /* 0x009896800000895d */ /* 0x004fea0003900000 */
[----:B------:R-:W2:Y:S02]  /*5080*/  @!P0 SYNCS.PHASECHK.TRANS64 P0, [R0+URZ], R2 ;  /* 0x00000002000085a7 */ /* 0x000ea400080010ff */
[----:B--2---:R-:W-:Y:S05]  /*5090*/  @P0 BRA `(.L_x_89) ;  /* 0x0000000000200947 */ /* 0x004fea0003800000 */
.L_x_90:
[----:B--2---:R2:W3:Y:S02]  /*50a0*/  SYNCS.PHASECHK.TRANS64.TRYWAIT P0, [R0+URZ], R2 ;  /* 0x00000002000075a7 */ /* 0x0044e400080011ff */
[----:B---3--:R-:W-:Y:S05]  /*50b0*/  @!P0 NANOSLEEP.SYNCS 0x989680 ;  /* 0x009896800000895d */ /* 0x008fea0003900000 */
[----:B------:R-:W3:Y:S02]  /*50c0*/  @!P0 SYNCS.PHASECHK.TRANS64 P0, [R0+URZ], R2 ;  /* 0x00000002000085a7 */ /* 0x000ee400080010ff */
[----:B---3--:R-:W-:Y:S05]  /*50d0*/  @!P0 BRA `(.L_x_90) ;  /* 0xfffffffc00f08947 */ /* 0x008fea000383ffff */
[----:B------:R-:W-:Y:S05]  /*50e0*/  BRA `(.L_x_89) ;  /* 0x00000000000c7947 */ /* 0x000fea0003800000 */
.L_x_87:
[----:B------:R-:W-:-:S04]  /*50f0*/  UIADD3 UR4, UPT, UPT, UR18, 0x190, URZ ;  /* 0x0000019012047890 */ /* 0x000fc8000fffe0ff */
[----:B------:R-:W-:-:S09]  /*5100*/  UPRMT UR4, UR32, 0x654, UR4 ;  /* 0x0000065420047896 */ /* 0x000fd20008000004 */
[----:B------:R-:W-:Y:S03]  /*5110*/  SYNCS.ARRIVE.TRANS64.RED.A1T0 RZ, [UR4], RZ ;  /* 0x000000ffffff79a7 */ /* 0x000fe60008100404 */
.L_x_89:
[----:B-12---:R-:W-:Y:S01]  /*5120*/  SHF.L.U32 R2, RZ, 0x1f, RZ ;  /* 0x0000001fff027819 */ /* 0x006fe200000006ff */
[----:B------:R-:W-:Y:S01]  /*5130*/  UIADD3 UR4, UPT, UPT, UR18, 0x190, URZ ;  /* 0x0000019012047890 */ /* 0x000fe2000fffe0ff */
[----:B------:R-:W-:Y:S02]  /*5140*/  PLOP3.LUT P0, PT, PT, PT, UP0, 0x80, 0x8 ;  /* 0x000000000008781c */ /* 0x000fe40003f0f008 */
[----:B----4-:R-:W1:Y:S02]  /*5150*/  SYNCS.PHASECHK.TRANS64.TRYWAIT P1, [UR18+0x190], R2 ;  /* 0x00019002ff0075a7 */ /* 0x010e640008021112 */
[----:B-1----:R-:W-:Y:S09]  /*5160*/  @!P1 BRA `(.L_x_91) ;  /* 0x0000004c00709947 */ /* 0x002ff20003800000 */
.L_x_181:
[----:B------:R-:W-:Y:S01]  /*5170*/  @!UP0 UPRMT UR4, UR32, 0x654, UR4 ;  /* 0x0000065420048896 */ /* 0x000fe20008000004 */
[----:B------:R-:W-:Y:S01]  /*5180*/  LOP3.LUT R3, R3, 0xffff, RZ, 0xc0, !PT ;  /* 0x0000ffff03037812 */ /* 0x000fe200078ec0ff */
[----:B-1----:R-:W-:-:S03]  /*5190*/  IMAD.MOV.U32 R2, RZ, RZ, 0xffff ;  /* 0x0000ffffff027424 */ /* 0x002fc600078e00ff */
[----:B------:R-:W-:-:S04]  /*51a0*/  SHF.R.U32.HI R3, RZ, 0x5, R3 ;  /* 0x00000005ff037819 */ /* 0x000fc80000011603 */
[----:B------:R-:W-:Y:S01]  /*51b0*/  @!P0 SYNCS.ARRIVE.TRANS64.RED.A1T0 RZ, [UR4], RZ ;  /* 0x000000ffffff89a7 */ /* 0x000fe20008100404 */
[----:B------:R-:W-:Y:S01]  /*51c0*/  NOP ;  /* 0x0000000000007918 */ /* 0x000fe20000000000 */
[----:B------:R-:W1:Y:S01]  /*51d0*/  LDS R0, [UR8+0x14] ;  /* 0x00001408ff007984 */ /* 0x000e620008000800 */
[----:B------:R-:W-:-:S04]  /*51e0*/  SHF.L.U32 R2, R2, R3, RZ ;  /* 0x0000000302027219 */ /* 0x000fc800000006ff */
[----:B-1----:R-:W-:-:S04]  /*51f0*/  LOP3.LUT R0, R0, R2, RZ, 0xc0, !PT ;  /* 0x0000000200007212 */ /* 0x002fc800078ec0ff */
[----:B------:R-:W-:Y:S01]  /*5200*/  ISETP.NE.AND P0, PT, R0, R2, PT ;  /* 0x000000020000720c */ /* 0x000fe20003f05270 */
[----:B------:R-:W-:-:S05]  /*5210*/  IMAD.MOV.U32 R0, RZ, RZ, 0x1 ;  /* 0x00000001ff007424 */ /* 0x000fca00078e00ff */
[----:B------:R-:W-:-:S07]  /*5220*/  SHF.L.U32 R0, R0, R3, RZ ;  /* 0x0000000300007219 */ /* 0x000fce00000006ff */
[----:B------:R-:W-:Y:S05]  /*5230*/  @P0 BRA `(.L_x_92) ;  /* 0x00000000005c0947 */ /* 0x000fea0003800000 */
[----:B------:R-:W1:Y:S02]  /*5240*/  LDS R3, [UR8+0x18] ;  /* 0x00001808ff037984 */ /* 0x000e640008000800 */
[----:B-1----:R-:W-:-:S04]  /*5250*/  LOP3.LUT R3, R3, R0, RZ, 0xc0, !PT ;  /* 0x0000000003037212 */ /* 0x002fc800078ec0ff */
[----:B------:R-:W-:-:S13]  /*5260*/  ISETP.NE.AND P0, PT, R3, R0, PT ;  /* 0x000000000300720c */ /* 0x000fda0003f05270 */
[----:B------:R-:W-:Y:S05]  /*5270*/  @P0 BRA `(.L_x_93) ;  /* 0x0000000000400947 */ /* 0x000fea0003800000 */
[----:B------:R-:W-:Y:S01]  /*5280*/  R2UR UR4, R2 ;  /* 0x00000000020472ca */ /* 0x000fe200000e0000 */
[----:B------:R-:W1:Y:S01]  /*5290*/  S2R R3, SR_LANEID ;  /* 0x0000000000037919 */ /* 0x000e620000000000 */
[----:B------:R-:W-:-:S04]  /*52a0*/  LOP3.LUT R0, RZ, R0, RZ, 0x33, !PT ;  /* 0x00000000ff007212 */ /* 0x000fc800078e33ff */
[----:B---3--:R-:W2:Y:S07]  /*52b0*/  REDUX UR6, R0 ;  /* 0x00000000000673c4 */ /* 0x008eae0000000000 */
[----:B------:R-:W-:-:S03]  /*52c0*/  ULOP3.LUT UR5, URZ, UR4, URZ, 0x33, !UPT ;  /* 0x00000004ff057292 */ /* 0x000fc6000f8e33ff */
[----:B------:R-:W-:Y:S02]  /*52d0*/  VOTEU.ANY UR4, UPT, PT ;  /* 0x0000000000047886 */ /* 0x000fe400038e0100 */
[----:B------:R-:W-:Y:S01]  /*52e0*/  UFLO.U32 UR4, UR4 ;  /* 0x00000004000472bd */ /* 0x000fe200080e0000 */
[----:B------:R-:W-:-:S04]  /*52f0*/  IMAD.U32 R2, RZ, RZ, UR5 ;  /* 0x00000005ff027e24 */ /* 0x000fc8000f8e00ff */
[----:B------:R-:W3:Y:S02]  /*5300*/  REDUX UR7, R2 ;  /* 0x00000000020773c4 */ /* 0x000ee40000000000 */
[----:B------:R4:W-:Y:S01]  /*5310*/  UTCATOMSWS.AND URZ, UR5 ;  /* 0x0000000500ff79e3 */ /* 0x0009e20008000000 */
[----:B--2---:R-:W-:Y:S01]  /*5320*/  IMAD.U32 R0, RZ, RZ, UR6 ;  /* 0x00000006ff007e24 */ /* 0x004fe2000f8e00ff */
[----:B-1----:R-:W-:Y:S01]  /*5330*/  ISETP.EQ.U32.AND P0, PT, R3, UR4, PT ;  /* 0x0000000403007c0c */ /* 0x002fe2000bf02070 */
[----:B---3--:R-:W-:-:S12]  /*5340*/  IMAD.U32 R2, RZ, RZ, UR7 ;  /* 0x00000007ff027e24 */ /* 0x008fd8000f8e00ff */
[----:B------:R4:W-:Y:S04]  /*5350*/  @P0 ATOMS.AND RZ, [UR8+0x14], R2 ;  /* 0x00001402ffff098c */ /* 0x0009e8000a800008 */
[----:B------:R4:W-:Y:S01]  /*5360*/  @P0 ATOMS.AND RZ, [UR8+0x18], R0 ;  /* 0x00001800ffff098c */ /* 0x0009e2000a800008 */
[----:B------:R-:W-:Y:S05]  /*5370*/  BRA `(.L_x_94) ;  /* 0x0000000000147947 */ /* 0x000fea0003800000 */
.L_x_93:
[----:B------:R-:W-:Y:S02]  /*5380*/  MOV R2, 0x53a0 ;  /* 0x000053a000027802 */ /* 0x000fe40000000f00 */
[----:B---3-5:R-:W-:Y:S05]  /*5390*/  CALL.REL.NOINC `($__internal_0_$__cuda_sm10x_tcgen05_guardrail_trap_col_being_dealloced_not_returned_by_alloc) ;  /* 0x0000004c00887944 */ /* 0x028fea0003c00000 */
[----:B------:R-:W-:Y:S05]  /*53a0*/  BRA `(.L_x_94) ;  /* 0x0000000000087947 */ /* 0x000fea0003800000 */
.L_x_92:
[----:B------:R-:W-:Y:S02]  /*53b0*/  MOV R2, 0x53d0 ;  /* 0x000053d000027802 */ /* 0x000fe40000000f00 */
[----:B---3-5:R-:W-:Y:S05]  /*53c0*/  CALL.REL.NOINC `($__internal_2_$__cuda_sm10x_tcgen05_guardrail_trap_unallocated_columns_being_dealloced) ;  /* 0x0000004c00947944 */ /* 0x028fea0003c00000 */
.L_x_94:
[----:B------:R-:W-:Y:S01]  /*53d0*/  NOP ;  /* 0x0000000000007918 */ /* 0x000fe20000000000 */
[----:B----4-:R-:W-:Y:S05]  /*53e0*/  EXIT ;  /* 0x000000000000794d */ /* 0x010fea0003800000 */
.L_x_66:
[----:B------:R-:W2:Y:S01]  /*53f0*/  LDCU UR5, c[0x0][0x384] ;  /* 0x00007080ff0577ac */ /* 0x000ea20008000800 */
[----:B------:R-:W-:Y:S02]  /*5400*/  UISETP.NE.OR UP0, UPT, UR18, 0x3, !UP3 ;  /* 0x000000031200788c */ /* 0x000fe4000df05670 */
[----:B--2---:R-:W-:-:S07]  /*5410*/  UIADD3 UR5, UPT, UPT, UR5, 0x3f, URZ ;  /* 0x0000003f05057890 */ /* 0x004fce000fffe0ff */
[----:B------:R-:W-:Y:S05]  /*5420*/  BRA.U UP0, `(.L_x_95) ;  /* 0x0000001100ac7547 */ /* 0x000fea000b800000 */
[----:B------:R-:W2:Y:S01]  /*5430*/  LDCU UR52, c[0x0][0x388] ;  /* 0x00007100ff3477ac */ /* 0x000ea20008000800 */
[----:B------:R-:W3:Y:S01]  /*5440*/  S2UR UR20, SR_CgaCtaId ;  /* 0x00000000001479c3 */ /* 0x000ee20000008800 */
[----:B------:R-:W-:Y:S01]  /*5450*/  IMAD.MOV.U32 R9, RZ, RZ, 0x1 ;  /* 0x00000001ff097424 */ /* 0x000fe200078e00ff */
[----:B------:R-:W-:Y:S01]  /*5460*/  USHF.R.S32.HI UR4, URZ, 0x1f, UR5 ;  /* 0x0000001fff047899 */ /* 0x000fe20008011405 */
[----:B------:R-:W-:Y:S01]  /*5470*/  IMAD.MOV.U32 R8, RZ, RZ, RZ ;  /* 0x000000ffff087224 */ /* 0x000fe200078e00ff */
[----:B------:R-:W4:Y:S02]  /*5480*/  LDCU.64 UR6, c[0x0][0x348] ;  /* 0x00006900ff0677ac */ /* 0x000f240008000a00 */
[----:B------:R-:W-:Y:S01]  /*5490*/  ULEA.HI UR4, UR4, UR5, URZ, 0x6 ;  /* 0x0000000504047291 */ /* 0x000fe2000f8f30ff */
[----:B------:R-:W1:Y:S03]  /*54a0*/  LDCU UR41, c[0x0][0x370] ;  /* 0x00006e00ff2977ac */ /* 0x000e660008000800 */
[----:B------:R-:W-:Y:S01]  /*54b0*/  USHF.R.S32.HI UR28, URZ, 0x6, UR4 ;  /* 0x00000006ff1c7899 */ /* 0x000fe20008011404 */
[----:B--2---:R-:W-:Y:S01]  /*54c0*/  IMAD.U32 R0, RZ, RZ, UR52 ;  /* 0x00000034ff007e24 */ /* 0x004fe2000f8e00ff */
[----:B------:R-:W1:Y:S04]  /*54d0*/  LDCU.128 UR32, c[0x0][0xc10] ;  /* 0x00018200ff2077ac */ /* 0x000e680008000c00 */
[----:B------:R-:W-:Y:S01]  /*54e0*/  IMAD.U32 R3, RZ, RZ, UR28 ;  /* 0x0000001cff037e24 */ /* 0x000fe2000f8e00ff */
[----:B------:R-:W-:Y:S01]  /*54f0*/  IABS R0, R0 ;  /* 0x0000000000007213 */ /* 0x000fe20000000000 */
[----:B------:R-:W2:Y:S03]  /*5500*/  LDCU.64 UR4, c[0x0][0x988] ;  /* 0x00013100ff0477ac */ /* 0x000ea60008000a00 */
[----:B------:R-:W-:Y:S01]  /*5510*/  IABS R2, R3 ;  /* 0x0000000300027213 */ /* 0x000fe20000000000 */
[----:B------:R-:W3:Y:S01]  /*5520*/  LDCU UR40, c[0x0][0x374] ;  /* 0x00006e80ff2877ac */ /* 0x000ee20008000800 */
[----:B------:R-:W-:-:S02]  /*5530*/  R2UR UR27, R0 ;  /* 0x00000000001b72ca */ /* 0x000fc400000e0000 */
[----:B------:R-:W-:Y:S01]  /*5540*/  R2UR UR29, R2 ;  /* 0x00000000021d72ca */ /* 0x000fe200000e0000 */
[----:B------:R-:W3:Y:S01]  /*5550*/  LDCU.64 UR30, c[0x0][0x990] ;  /* 0x00013200ff1e77ac */ /* 0x000ee20008000a00 */
[----:B------:R-:W3:Y:S01]  /*5560*/  LDCU UR18, c[0x0][0xc0c] ;  /* 0x00018180ff1277ac */ /* 0x000ee20008000800 */
[----:B------:R-:W3:Y:S08]  /*5570*/  LDCU UR54, c[0x0][0xc20] ;  /* 0x00018400ff3677ac */ /* 0x000ef00008000800 */
[----:B------:R-:W1:Y:S01]  /*5580*/  I2F.RP R0, UR27 ;  /* 0x0000001b00007d06 */ /* 0x000e620008209400 */
[----:B--2---:R-:W-:Y:S01]  /*5590*/  UISETP.NE.U32.AND UP0, UPT, UR4, URZ, UPT ;  /* 0x000000ff0400728c */ /* 0x004fe2000bf05070 */
[----:B------:R-:W2:Y:S06]  /*55a0*/  LDCU UR4, c[0x0][0xc30] ;  /* 0x00018600ff0477ac */ /* 0x000eac0008000800 */
[----:B------:R-:W3:Y:S01]  /*55b0*/  I2F.RP R2, UR29 ;  /* 0x0000001d00027d06 */ /* 0x000ee20008209400 */
[----:B------:R-:W-:-:S02]  /*55c0*/  UISETP.NE.AND.EX UP5, UPT, UR5, URZ, UPT, UP0 ;  /* 0x000000ff0500728c */ /* 0x000fc4000bfa5300 */
[----:B------:R-:W-:Y:S02]  /*55d0*/  UISETP.NE.AND UP0, UPT, UR39, 0x1, UPT ;  /* 0x000000012700788c */ /* 0x000fe4000bf05270 */
[----:B----4-:R-:W-:Y:S01]  /*55e0*/  UIADD3 UR36, UP0, UPT, UR6, 0x680, URZ ;  /* 0x0000068006247890 */ /* 0x010fe2000ff1e0ff */
[----:B------:R-:W4:Y:S02]  /*55f0*/  LDCU UR38, c[0x0][0x38c] ;  /* 0x00007180ff2677ac */ /* 0x000f240008000800 */
[----:B-1----:R-:W1:Y:S01]  /*5600*/  MUFU.RCP R0, R0 ;  /* 0x0000000000007308 */ /* 0x002e620000001000 */
[----:B------:R-:W-:Y:S01]  /*5610*/  UIADD3.X UR37, UPT, UPT, URZ, UR7, URZ, UP0, !UPT ;  /* 0x00000007ff257290 */ /* 0x000fe200087fe4ff */
[----:B------:R-:W-:Y:S01]  /*5620*/  UMOV UR19, 0x400 ;  /* 0x0000040000137882 */ /* 0x000fe20000000000 */
[----:B------:R-:W-:-:S05]  /*5630*/  UIMAD.WIDE.U32 UR12, UR41, UR32, URZ ;  /* 0x00000020290c72a5 */ /* 0x000fca000f8e00ff */
[----:B---3--:R-:W3:Y:S01]  /*5640*/  MUFU.RCP R2, R2 ;  /* 0x0000000200027308 */ /* 0x008ee20000001000 */
[----:B------:R-:W-:Y:S01]  /*5650*/  UIMAD.WIDE.U32 UR14, UR40, UR35, URZ ;  /* 0x00000023280e72a5 */ /* 0x000fe2000f8e00ff */
[----:B------:R-:W-:Y:S01]  /*5660*/  UMOV UR10, URZ ;  /* 0x000000ff000a7c82 */ /* 0x000fe20008000000 */
[----:B------:R-:W-:Y:S02]  /*5670*/  ULEA UR19, UR20, UR19, 0x18 ;  /* 0x0000001314137291 */ /* 0x000fe4000f8ec0ff */
[----:B------:R-:W-:Y:S02]  /*5680*/  UISETP.NE.U32.AND UP6, UPT, UR30, URZ, UPT ;  /* 0x000000ff1e00728c */ /* 0x000fe4000bfc5070 */
[----:B------:R-:W-:Y:S01]  /*5690*/  UIADD3 UR51, UPT, UPT, UR19, 0x140, URZ ;  /* 0x0000014013337890 */ /* 0x000fe2000fffe0ff */
[----:B-1----:R-:W-:Y:S01]  /*56a0*/  VIADD R0, R0, 0xffffffe ;  /* 0x0ffffffe00007836 */ /* 0x002fe20000000000 */
[----:B------:R-:W-:Y:S02]  /*56b0*/  UIADD3 UR48, UPT, UPT, UR19, 0x168, URZ ;  /* 0x0000016813307890 */ /* 0x000fe4000fffe0ff */
[----:B------:R-:W-:-:S02]  /*56c0*/  UISETP.GE.AND UP2, UPT, UR39, 0x1, UPT ;  /* 0x000000012700788c */ /* 0x000fc4000bf46270 */
[----:B------:R-:W-:Y:S01]  /*56d0*/  UISETP.NE.AND UP0, UPT, UR18, 0x1, UPT ;  /* 0x000000011200788c */ /* 0x000fe2000bf05270 */
[----:B------:R-:W1:Y:S01]  /*56e0*/  F2I.FTZ.U32.TRUNC.NTZ R0, R0 ;  /* 0x0000000000007305 */ /* 0x000e62000021f000 */
[----:B------:R-:W-:Y:S01]  /*56f0*/  UMOV UR12, UR13 ;  /* 0x0000000d000c7c82 */ /* 0x000fe20008000000 */
[----:B---3--:R-:W-:Y:S01]  /*5700*/  VIADD R2, R2, 0xffffffe ;  /* 0x0ffffffe02027836 */ /* 0x008fe20000000000 */
[----:B------:R-:W-:Y:S01]  /*5710*/  UMOV UR44, UR15 ;  /* 0x0000000f002c7c82 */ /* 0x000fe20008000000 */
[----:B------:R-:W-:Y:S02]  /*5720*/  UISETP.NE.AND UP2, UPT, UR34, 0x1, UPT ;  /* 0x000000012200788c */ /* 0x000fe4000bf45270 */
[----:B------:R-:W-:Y:S02]  /*5730*/  UISETP.NE.AND UP0, UPT, UR52, URZ, UPT ;  /* 0x000000ff3400728c */ /* 0x000fe4000bf05270 */
[----:B------:R-:W3:Y:S01]  /*5740*/  F2I.FTZ.U32.TRUNC.NTZ R2, R2 ;  /* 0x0000000200027305 */ /* 0x000ee2000021f000 */
[----:B------:R-:W-:Y:S01]  /*5750*/  UPLOP3.LUT UP4, UPT, UPT, UPT, UPT, 0x40, 0x4 ;  /* 0x000000000004789c */ /* 0x000fe20003f8e870 */
[----:B------:R-:W2:Y:S01]  /*5760*/  LDCU.64 UR16, c[0x0][0xc28] ;  /* 0x00018500ff1077ac */ /* 0x000ea20008000a00 */
[----:B-1----:R-:W-:Y:S01]  /*5770*/  R2UR UR7, R0 ;  /* 0x00000000000772ca */ /* 0x002fe200000e0000 */
[----:B------:R-:W-:Y:S01]  /*5780*/  UISETP.NE.AND.EX UP6, UPT, UR31, URZ, UPT, UP6 ;  /* 0x000000ff1f00728c */ /* 0x000fe2000bfc5360 */
[----:B------:R-:W-:Y:S01]  /*5790*/  IABS R0, R3 ;  /* 0x0000000300007213 */ /* 0x000fe20000000000 */
[----:B------:R-:W-:-:S02]  /*57a0*/  UIADD3 UR8, UPT, UPT, UR19, 0x200, URZ ;  /* 0x0000020013087890 */ /* 0x000fc4000fffe0ff */
[----:B------:R-:W-:Y:S02]  /*57b0*/  UIADD3 UR9, UPT, UPT, UR19, 0x140, URZ ;  /* 0x0000014013097890 */ /* 0x000fe4000fffe0ff */
[----:B------:R-:W-:Y:S01]  /*57c0*/  IMAD.MOV R0, RZ, RZ, -R0 ;  /* 0x000000ffff007224 */ /* 0x000fe200078e0a00 */
[----:B---3--:R-:W-:Y:S01]  /*57d0*/  R2UR UR11, R2 ;  /* 0x00000000020b72ca */ /* 0x008fe200000e0000 */
[----:B------:R-:W-:Y:S02]  /*57e0*/  UPRMT UR51, UR20, 0x654, UR51 ;  /* 0x0000065414337896 */ /* 0x000fe40008000033 */
[----:B------:R-:W-:Y:S01]  /*57f0*/  UPRMT UR48, URZ, 0x654, UR48 ;  /* 0x00000654ff307896 */ /* 0x000fe20008000030 */
[----:B------:R-:W-:Y:S01]  /*5800*/  R2UR UR50, R0 ;  /* 0x00000000003272ca */ /* 0x000fe200000e0000 */
[----:B------:R-:W-:Y:S02]  /*5810*/  UIADD3 UR5, UPT, UPT, URZ, -UR7, URZ ;  /* 0x80000007ff057290 */ /* 0x000fe4000fffe0ff */
[----:B------:R-:W-:-:S02]  /*5820*/  USHF.R.U32.HI UR47, URZ, UR33, UR12 ;  /* 0x00000021ff2f7299 */ /* 0x000fc4000801160c */
[----:B------:R-:W-:Y:S02]  /*5830*/  UIMAD UR42, UR5, UR27, URZ ;  /* 0x0000001b052a72a4 */ /* 0x000fe4000f8e02ff */
[----:B------:R-:W-:Y:S02]  /*5840*/  USHF.R.U32.HI UR44, URZ, UR54, UR44 ;  /* 0x00000036ff2c7299 */ /* 0x000fe4000801162c */
[----:B------:R-:W-:Y:S02]  /*5850*/  UIADD3 UR6, UPT, UPT, URZ, -UR11, URZ ;  /* 0x8000000bff067290 */ /* 0x000fe4000fffe0ff */
[----:B--2---:R-:W-:Y:S02]  /*5860*/  UISETP.NE.AND UP3, UPT, UR4, 0x1, UPT ;  /* 0x000000010400788c */ /* 0x004fe4000bf65270 */
[----:B----4-:R-:W-:Y:S02]  /*5870*/  UISETP.NE.AND UP2, UPT, UR38, URZ, UPT ;  /* 0x000000ff2600728c */ /* 0x010fe4000bf45270 */
[----:B------:R-:W-:Y:S01]  /*5880*/  UISETP.NE.AND UP0, UPT, UR28, URZ, UPT ;  /* 0x000000ff1c00728c */ /* 0x000fe2000bf05270 */
[----:B------:R-:W-:Y:S01]  /*5890*/  UMOV UR5, UR6 ;  /* 0x0000000600057c82 */ /* 0x000fe20008000000 */
[----:B------:R-:W-:Y:S01]  /*58a0*/  UMOV UR6, URZ ;  /* 0x000000ff00067c82 */ /* 0x000fe20008000000 */
[----:B------:R-:W-:-:S02]  /*58b0*/  UIMAD UR5, UR5, UR29, URZ ;  /* 0x0000001d050572a4 */ /* 0x000fc4000f8e02ff */
[----:B------:R-:W-:Y:S02]  /*58c0*/  UIMAD.WIDE.U32 UR42, UR7, UR42, UR6 ;  /* 0x0000002a072a72a5 */ /* 0x000fe4000f8e0006 */
[----:B------:R-:W-:-:S05]  /*58d0*/  UIMAD.WIDE.U32 UR10, UR11, UR5, UR10 ;  /* 0x000000050b0a72a5 */ /* 0x000fca000f8e000a */
[----:B------:R-:W-:Y:S02]  /*58e0*/  UMOV UR42, UR43 ;  /* 0x0000002b002a7c82 */ /* 0x000fe40008000000 */
[----:B------:R-:W-:-:S05]  /*58f0*/  UMOV UR43, UR11 ;  /* 0x0000000b002b7c82 */ /* 0x000fca0008000000 */
.L_x_105:
[----:B-1----:R-:W-:Y:S04]  /*5900*/  SHF.L.U32 R2, R8, 0x1f, RZ ;  /* 0x0000001f08027819 */ /* 0x002fe800000006ff */
[----:B------:R-:W1:Y:S02]  /*5910*/  SYNCS.PHASECHK.TRANS64.TRYWAIT P0, [UR19+0x160], R2 ;  /* 0x00016002ff0075a7 */ /* 0x000e640008001113 */
[----:B-1----:R-:W-:Y:S05]  /*5920*/  @!P0 BRA `(.L_x_96) ;  /* 0x0000004400988947 */ /* 0x002fea0003800000 */
.L_x_183:
[----:B------:R-:W2:Y:S01]  /*5930*/  LDS.128 R4, [UR19+0x1a0] ;  /* 0x0001a013ff047984 */ /* 0x000ea20008000c00 */
[----:B------:R-:W-:Y:S01]  /*5940*/  UISETP.GE.AND UP0, UPT, UR39, 0x1, UPT ;  /* 0x000000012700788c */ /* 0x000fe2000bf06270 */
[----:B------:R-:W-:Y:S01]  /*5950*/  @!PT LDS RZ, [RZ] ;  /* 0x00000000fffff984 */ /* 0x000fe20000000800 */
[----:B------:R-:W-:Y:S01]  /*5960*/  @!PT LDS RZ, [RZ] ;  /* 0x00000000fffff984 */ /* 0x000fe20000000800 */
[----:B------:R-:W-:Y:S01]  /*5970*/  @!PT LDS RZ, [RZ] ;  /* 0x00000000fffff984 */ /* 0x000fe20000000800 */
[----:B------:R-:W-:Y:S01]  /*5980*/  @!PT LDS RZ, [RZ] ;  /* 0x00000000fffff984 */ /* 0x000fe20000000800 */
[----:B------:R3:W-:Y:S06]  /*5990*/  MEMBAR.ALL.CTA ;  /* 0x0000000000007992 */ /* 0x0007ec0000008000 */
[----:B---3--:R-:W3:Y:S02]  /*59a0*/  FENCE.VIEW.ASYNC.S ;  /* 0x00000000000073c6 */ /* 0x008ee40000000000 */
[----:B---3--:R-:W-:Y:S01]  /*59b0*/  SYNCS.ARRIVE.TRANS64.RED.A1T0 RZ, [UR48], RZ ;  /* 0x000000ffffff79a7 */ /* 0x008fe20008100430 */
[----:B--2---:R-:W-:Y:S11]  /*59c0*/  LOP3.LUT P0, RZ, R6, 0x1, RZ, 0xc0, !PT ;  /* 0x0000000106ff7812 */ /* 0x004ff6000780c0ff */
[----:B------:R-:W-:Y:S02]  /*59d0*/  @!UPT UIADD3 URZ, UPT, UPT, URZ, URZ, URZ ;  /* 0x000000fffffff290 */ /* 0x000fe4000fffe0ff */
[----:B------:R-:W-:Y:S01]  /*59e0*/  VOTEU.ANY UP2, P0 ;  /* 0x0000000000ff7886 */ /* 0x000fe20000040100 */
[----:B------:R-:W-:Y:S11]  /*59f0*/  PLOP3.LUT P1, PT, PT, PT, UP2, 0x80, 0x8 ;  /* 0x000000000008781c */ /* 0x000ff60003f2f028 */
[----:B------:R-:W-:Y:S02]  /*5a00*/  @!UPT UIADD3 URZ, UPT, UPT, URZ, URZ, URZ ;  /* 0x000000fffffff290 */ /* 0x000fe4000fffe0ff */
[----:B-1----:R-:W-:Y:S02]  /*5a10*/  @P1 MOV R2, R4 ;  /* 0x0000000400021202 */ /* 0x002fe40000000f00 */
[----:B------:R-:W-:Y:S02]  /*5a20*/  @P1 LOP3.LUT R0, R5, 0xffff, RZ, 0xc0, !PT ;  /* 0x0000ffff05001812 */ /* 0x000fe400078ec0ff */
[----:B------:R-:W-:Y:S02]  /*5a30*/  @P1 R2UR UR5, R2 ;  /* 0x00000000020512ca */ /* 0x000fe400000e0000 */
[----:B------:R-:W-:Y:S11]  /*5a40*/  @P1 R2UR UR4, R0 ;  /* 0x00000000000412ca */ /* 0x000ff600000e0000 */
[----:B------:R-:W-:Y:S02]  /*5a50*/  @UP2 UMOV UR15, UR5 ;  /* 0x00000005000f2c82 */ /* 0x000fe40008000000 */
[----:B------:R-:W-:Y:S01]  /*5a60*/  @UP2 UMOV UR7, UR4 ;  /* 0x0000000400072c82 */ /* 0x000fe20008000000 */
[----:B------:R-:W-:Y:S05]  /*5a70*/  BRA.U !UP0, `(.L_x_97) ;  /* 0x0000000108c07547 */ /* 0x000fea000b800000 */
[----:B------:R-:W-:Y:S02]  /*5a80*/  UIMAD.WIDE.U32 UR12, UR7, UR35, URZ ;  /* 0x00000023070c72a5 */ /* 0x000fe4000f8e00ff */
[----:B------:R-:W-:Y:S02]  /*5a90*/  UP2UR UR14, UPR, URZ, 0x4 ;  /* 0x00000004ff0e7883 */ /* 0x000fe40008000000 */
[----:B------:R-:W-:Y:S02]  /*5aa0*/  UISETP.NE.AND UP2, UPT, UR34, 0x1, UPT ;  /* 0x000000012200788c */ /* 0x000fe4000bf45270 */
[----:B------:R-:W-:Y:S02]  /*5ab0*/  UIMAD.WIDE.U32 UR20, UR15, UR32, URZ ;  /* 0x000000200f1472a5 */ /* 0x000fe4000f8e00ff */
[----:B------:R-:W-:Y:S02]  /*5ac0*/  USEL UR4, UR40, UR44, !UP2 ;  /* 0x0000002c28047287 */ /* 0x000fe4000d000000 */
[----:B------:R-:W-:Y:S02]  /*5ad0*/  UISETP.NE.AND UP0, UPT, UR18, 0x1, UPT ;  /* 0x000000011200788c */ /* 0x000fe4000bf05270 */
[----:B------:R-:W-:Y:S02]  /*5ae0*/  UP2UR UR26, UPR, URZ, 0x2 ;  /* 0x00000002ff1a7883 */ /* 0x000fe40008000000 */
[----:B------:R-:W-:Y:S02]  /*5af0*/  UISETP.NE.AND UP1, UPT, UR39, 0x1, UPT ;  /* 0x000000012700788c */ /* 0x000fe4000bf25270 */
[----:B------:R-:W-:Y:S02]  /*5b00*/  UIMAD.WIDE.U32 UR22, UR4, UR16, URZ ;  /* 0x00000010041672a5 */ /* 0x000fe4000f8e00ff */
[----:B------:R-:W-:Y:S01]  /*5b10*/  USEL UR10, UR41, UR47, !UP0 ;  /* 0x0000002f290a7287 */ /* 0x000fe2000c000000 */
[----:B------:R-:W-:Y:S02]  /*5b20*/  UMOV UR5, UR13 ;  /* 0x0000000d00057c82 */ /* 0x000fe40008000000 */
[----:B------:R-:W-:Y:S02]  /*5b30*/  USHF.R.U32.HI UR6, URZ, UR54, UR5 ;  /* 0x00000036ff067299 */ /* 0x000fe40008011605 */
[----:B------:R-:W-:Y:S02]  /*5b40*/  UIMAD.WIDE.U32 UR24, UR10, UR16, URZ ;  /* 0x000000100a1872a5 */ /* 0x000fe4000f8e00ff */
[----:B------:R-:W-:Y:S02]  /*5b50*/  USEL UR6, UR7, UR6, !UP2 ;  /* 0x0000000607067287 */ /* 0x000fe4000d000000 */
[----:B------:R-:W-:Y:S02]  /*5b60*/  UISETP.NE.AND UP2, UPT, UR14, URZ, UPT ;  /* 0x000000ff0e00728c */ /* 0x000fe4000bf45270 */
[----:B------:R-:W-:Y:S01]  /*5b70*/  UIMAD.WIDE.U32 UR12, UR6, UR16, URZ ;  /* 0x00000010060c72a5 */ /* 0x000fe2000f8e00ff */
[----:B------:R-:W-:Y:S02]  /*5b80*/  UMOV UR5, UR21 ;  /* 0x0000001500057c82 */ /* 0x000fe40008000000 */
[----:B------:R-:W-:Y:S03]  /*5b90*/  USHF.R.U32.HI UR11, URZ, UR33, UR5 ;  /* 0x00000021ff0b7299 */ /* 0x000fe60008011605 */
[----:B------:R-:W-:Y:S02]  /*5ba0*/  UMOV UR5, UR23 ;  /* 0x0000001700057c82 */ /* 0x000fe40008000000 */
[----:B------:R-:W-:Y:S03]  /*5bb0*/  @UP1 USHF.R.U32.HI UR4, URZ, UR17, UR5 ;  /* 0x00000011ff041299 */ /* 0x000fe60008011605 */
[----:B------:R-:W-:Y:S01]  /*5bc0*/  UMOV UR5, UR25 ;  /* 0x0000001900057c82 */ /* 0x000fe20008000000 */
[----:B------:R-:W-:Y:S02]  /*5bd0*/  UIMAD UR4, UR39, UR4, URZ ;  /* 0x00000004270472a4 */ /* 0x000fe4000f8e02ff */
[----:B------:R-:W-:Y:S02]  /*5be0*/  @UP1 USHF.R.U32.HI UR10, URZ, UR17, UR5 ;  /* 0x00000011ff0a1299 */ /* 0x000fe40008011605 */
[----:B------:R-:W-:Y:S02]  /*5bf0*/  USEL UR5, UR15, UR11, !UP0 ;  /* 0x0000000b0f057287 */ /* 0x000fe4000c000000 */
[----:B------:R-:W-:Y:S02]  /*5c00*/  UIMAD UR11, UR39, UR10, URZ ;  /* 0x0000000a270b72a4 */ /* 0x000fe4000f8e02ff */
[----:B------:R-:W-:Y:S03]  /*5c10*/  UISETP.GE.AND UP0, UPT, UR6, UR4, UPT ;  /* 0x000000040600728c */ /* 0x000fe6000bf06270 */
[----:B------:R-:W-:Y:S01]  /*5c20*/  UMOV UR4, UR13 ;  /* 0x0000000d00047c82 */ /* 0x000fe20008000000 */
[----:B------:R-:W-:Y:S02]  /*5c30*/  UISETP.GE.OR UP0, UPT, UR5, UR11, UP0 ;  /* 0x0000000b0500728c */ /* 0x000fe40008706670 */
[----:B------:R-:W-:Y:S02]  /*5c40*/  USHF.R.U32.HI UR4, URZ, UR17, UR4 ;  /* 0x00000011ff047299 */ /* 0x000fe40008011604 */
[----:B------:R-:W-:Y:S02]  /*5c50*/  UIMAD.WIDE.U32 UR12, UR5, UR16, URZ ;  /* 0x00000010050c72a5 */ /* 0x000fe4000f8e00ff */
[----:B------:R-:W-:Y:S04]  /*5c60*/  USEL UR14, UR6, UR4, !UP1 ;  /* 0x00000004060e7287 */ /* 0x000fe8000c800000 */
[----:B------:R-:W-:Y:S01]  /*5c70*/  UIADD3 UR11, UPT, UPT, -UR14, URZ, URZ ;  /* 0x000000ff0e0b7290 */ /* 0x000fe2000fffe1ff */
[----:B------:R-:W-:Y:S02]  /*5c80*/  @!UP0 UMOV UR4, UR13 ;  /* 0x0000000d00048c82 */ /* 0x000fe40008000000 */
[----:B------:R-:W-:Y:S02]  /*5c90*/  @!UP0 USHF.R.U32.HI UR4, URZ, UR17, UR4 ;  /* 0x00000011ff048299 */ /* 0x000fe40008011604 */
[----:B------:R-:W-:Y:S02]  /*5ca0*/  UIMAD UR11, UR39, UR11, UR6 ;  /* 0x0000000b270b72a4 */ /* 0x000fe4000f8e0206 */
[----:B------:R-:W-:Y:S02]  /*5cb0*/  @!UP0 USEL UR4, UR5, UR4, !UP1 ;  /* 0x0000000405048287 */ /* 0x000fe4000c800000 */
[----:B------:R-:W-:Y:S02]  /*5cc0*/  UISETP.NE.AND UP1, UPT, UR26, URZ, UPT ;  /* 0x000000ff1a00728c */ /* 0x000fe4000bf25270 */
[----:B------:R-:W-:Y:S02]  /*5cd0*/  @!UP0 UIMAD UR11, UR10, UR11, UR4 ;  /* 0x0000000b0a0b82a4 */ /* 0x000fe4000f8e0204 */
[----:B------:R-:W-:Y:S02]  /*5ce0*/  @!UP0 UIADD3 UR12, UPT, UPT, UR14, -UR4, URZ ;  /* 0x800000040e0c8290 */ /* 0x000fe4000fffe0ff */
[----:B------:R-:W-:Y:S02]  /*5cf0*/  UIADD3 UR4, UPT, UPT, -UR5, URZ, URZ ;  /* 0x000000ff05047290 */ /* 0x000fe4000fffe1ff */
[----:B------:R-:W-:Y:S02]  /*5d00*/  UIADD3 UR10, UPT, UPT, -UR6, URZ, URZ ;  /* 0x000000ff060a7290 */ /* 0x000fe4000fffe1ff */
[----:B------:R-:W-:Y:S02]  /*5d10*/  @!UP0 UIMAD UR6, UR12, UR39, UR5 ;  /* 0x000000270c0682a4 */ /* 0x000fe4000f8e0205 */
[----:B------:R-:W-:Y:S02]  /*5d20*/  UIMAD UR15, UR18, UR4, UR15 ;  /* 0x00000004120f72a4 */ /* 0x000fe4000f8e020f */
[----:B------:R-:W-:Y:S01]  /*5d30*/  UIMAD UR7, UR34, UR10, UR7 ;  /* 0x0000000a220772a4 */ /* 0x000fe2000f8e0207 */
[----:B------:R-:W-:Y:S02]  /*5d40*/  @!UP0 UMOV UR5, UR11 ;  /* 0x0000000b00058c82 */ /* 0x000fe40008000000 */
[----:B------:R-:W-:Y:S02]  /*5d50*/  UIMAD UR15, UR5, UR18, UR15 ;  /* 0x00000012050f72a4 */ /* 0x000fe4000f8e020f */
[----:B------:R-:W-:Y:S11]  /*5d60*/  UIMAD UR7, UR6, UR34, UR7 ;  /* 0x00000022060772a4 */ /* 0x000ff6000f8e0207 */
[----:B------:R-:W-:Y:S01]  /*5d70*/  @!UPT UIADD3 URZ, UPT, UPT, URZ, URZ, URZ ;  /* 0x000000fffffff290 */ /* 0x000fe2000fffe0ff */
.L_x_97:
[----:B------:R-:W1:Y:S01]  /*5d80*/  @!UP3 LDCU.128 UR20, c[0x0][0xc10] ;  /* 0x00018200ff14b7ac */ /* 0x000e620008000c00 */
[----:B------:R-:W-:Y:S02]  /*5d90*/  ISETP.NE.U32.AND P2, PT, RZ, UR30, PT ;  /* 0x0000001eff007c0c */ /* 0x000fe4000bf45070 */
[----:B------:R-:W-:Y:S02]  /*5da0*/  SHF.L.U32 R2, R9, 0x1f, RZ ;  /* 0x0000001f09027819 */ /* 0x000fe400000006ff */
[----:B------:R-:W-:Y:S01]  /*5db0*/  ISETP.NE.AND.EX P2, PT, RZ, UR31, PT, P2 ;  /* 0x0000001fff007c0c */ /* 0x000fe2000bf45320 */
[----:B------:R-:W2:Y:S01]  /*5dc0*/  @!UP3 LDCU UR5, c[0x0][0xc0c] ;  /* 0x00018180ff05b7ac */ /* 0x000ea20008000800 */
[----:B-1----:R-:W-:Y:S07]  /*5dd0*/  UIMAD.WIDE.U32 UR10, UR15, UR20, URZ ;  /* 0x000000140f0a72a5 */ /* 0x002fee000f8e00ff */
[----:B------:R-:W-:Y:S01]  /*5de0*/  @!UP3 UMOV UR4, UR11 ;  /* 0x0000000b0004bc82 */ /* 0x000fe20008000000 */
[----:B--2---:R-:W-:Y:S02]  /*5df0*/  @!UP3 UISETP.NE.AND UP0, UPT, UR5, 0x1, UPT ;  /* 0x000000010500b88c */ /* 0x004fe4000bf05270 */
[----:B------:R-:W-:Y:S02]  /*5e00*/  @!UP3 USHF.R.U32.HI UR4, URZ, UR21, UR4 ;  /* 0x00000015ff04b299 */ /* 0x000fe40008011604 */
[----:B------:R-:W-:Y:S02]  /*5e10*/  UIMAD.WIDE.U32 UR10, UR7, UR23, URZ ;  /* 0x00000017070a72a5 */ /* 0x000fe4000f8e00ff */
[----:B------:R-:W-:Y:S02]  /*5e20*/  @!UP3 USEL UR12, UR15, UR4, !UP0 ;  /* 0x000000040f0cb287 */ /* 0x000fe4000c000000 */
[----:B------:R-:W-:Y:S03]  /*5e30*/  @!UP3 UISETP.NE.AND UP0, UPT, UR22, 0x1, UPT ;  /* 0x000000011600b88c */ /* 0x000fe6000bf05270 */
[----:B------:R-:W-:Y:S02]  /*5e40*/  @!UP3 UMOV UR6, UR11 ;  /* 0x0000000b0006bc82 */ /* 0x000fe40008000000 */
[----:B------:R-:W1:Y:S02]  /*5e50*/  @!UP3 LDCU UR4, c[0x0][0xc20] ;  /* 0x00018400ff04b7ac */ /* 0x000e640008000800 */
[----:B-1----:R-:W-:Y:S04]  /*5e60*/  @!UP3 USHF.R.U32.HI UR6, URZ, UR4, UR6 ;  /* 0x00000004ff06b299 */ /* 0x002fe80008011606 */
[----:B------:R-:W-:Y:S04]  /*5e70*/  @!UP3 USEL UR6, UR7, UR6, !UP0 ;  /* 0x000000060706b287 */ /* 0x000fe8000c000000 */
[----:B------:R-:W-:Y:S02]  /*5e80*/  @!UP3 UIADD3 UR4, UPT, UPT, -UR12, UR6, URZ ;  /* 0x000000060c04b290 */ /* 0x000fe4000fffe1ff */
[----:B------:R-:W-:Y:S02]  /*5e90*/  @!UP3 UIADD3 UR6, UPT, UPT, UR12, -UR6, URZ ;  /* 0x800000060c06b290 */ /* 0x000fe4000fffe0ff */
[----:B------:R-:W-:Y:S02]  /*5ea0*/  @!UP3 UIMAD UR15, UR4, UR5, UR15 ;  /* 0x00000005040fb2a4 */ /* 0x000fe4000f8e020f */
[----:B------:R-:W-:Y:S01]  /*5eb0*/  @!UP3 UIMAD UR7, UR6, UR22, UR7 ;  /* 0x000000160607b2a4 */ /* 0x000fe2000f8e0207 */
[----:B------:R-:W-:Y:S11]  /*5ec0*/  BRA.U UP4, `(.L_x_98) ;  /* 0x0000000104107547 */ /* 0x000ff6000b800000 */
[----:B------:R-:W-:Y:S04]  /*5ed0*/  MOV R3, UR53 ;  /* 0x0000003500037c02 */ /* 0x000fe80008000f00 */
[----:B------:R-:W-:Y:S04]  /*5ee0*/  SHF.L.U32 R3, R3, 0x1f, RZ ;  /* 0x0000001f03037819 */ /* 0x000fe800000006ff */
[----:B------:R-:W1:Y:S02]  /*5ef0*/  SYNCS.PHASECHK.TRANS64.TRYWAIT P0, [UR19+0x158], R3 ;  /* 0x00015803ff0075a7 */ /* 0x000e640008001113 */
[----:B-1----:R-:W-:Y:S05]  /*5f00*/  @!P0 BRA `(.L_x_99) ;  /* 0x0000004000388947 */ /* 0x002fea0003800000 */
.L_x_98:
[----:B------:R-:W-:Y:S05]  /*5f10*/  BRA.U !UP6, `(.L_x_100) ;  /* 0x000000010e387547 */ /* 0x000fea000b800000 */
[----:B------:R-:W-:Y:S01]  /*5f20*/  UPLOP3.LUT UP1, UPT, UPT, UPT, UP5, 0x80, 0x8 ;  /* 0x000000000008789c */ /* 0x000fe20003f2f050 */
[----:B-1----:R-:W-:Y:S01]  /*5f30*/  HFMA2 R0, -RZ, RZ, 0, 5.9604644775390625e-08 ;  /* 0x00000001ff007431 */ /* 0x002fe200000001ff */
[----:B------:R-:W1:Y:S01]  /*5f40*/  LDCU.64 UR10, c[0x0][0x358] ;  /* 0x00006b00ff0a77ac */ /* 0x000e620008000a00 */
[----:B------:R-:W-:Y:S03]  /*5f50*/  IMAD.MOV.U32 R145, RZ, RZ, 0x1 ;  /* 0x00000001ff917424 */ /* 0x000fe600078e00ff */
[----:B------:R-:W-:Y:S05]  /*5f60*/  PLOP3.LUT P0, PT, PT, PT, UP1, 0x80, 0x8 ;  /* 0x000000000008781c */ /* 0x000fea0003f0f018 */
[----:B------:R-:W2:Y:S01]  /*5f70*/  @UP1 LDCU.64 UR4, c[0x0][0x988] ;  /* 0x00013100ff0417ac */ /* 0x000ea20008000a00 */
[----:B------:R-:W-:Y:S07]  /*5f80*/  @UP1 UIMAD UR6, UR45, UR30, URZ ;  /* 0x0000001e2d0612a4 */ /* 0x000fee000f8e02ff */
[----:B------:R-:W-:Y:S01]  /*5f90*/  @!P0 PRMT R145, R0, 0x7610, R145 ;  /* 0x0000761000918816 */ /* 0x000fe20000000091 */
[----:B--2---:R-:W-:Y:S06]  /*5fa0*/  @UP1 UIMAD.WIDE UR4, UR6, 0x4, UR4 ;  /* 0x00000004060418a5 */ /* 0x004fec000f8e0204 */
[----:B------:R-:W-:Y:S01]  /*5fb0*/  IMAD.U32 R10, RZ, RZ, UR4 ;  /* 0x00000004ff0a7e24 */ /* 0x000fe2000f8e00ff */
[----:B------:R-:W-:Y:S04]  /*5fc0*/  MOV R11, UR5 ;  /* 0x00000005000b7c02 */ /* 0x000fe80008000f00 */
[----:B------:R-:W2:Y:S01]  /*5fd0*/  @!UP1 LDCU UR4, c[0x0][0x980] ;  /* 0x00013000ff0497ac */ /* 0x000ea20008000800 */
[----:B-1---5:R3:W5:Y:S02]  /*5fe0*/  @P0 LDG.E R71, desc[UR10][R10.64] ;  /* 0x0000000a0a470981 */ /* 0x022764000c1e1900 */
[----:B--23--:R-:W-:Y:S07]  /*5ff0*/  @!P0 IMAD.U32 R71, RZ, RZ, UR4 ;  /* 0x00000004ff478e24 */ /* 0x00cfee000f8e00ff */
.L_x_100:
[----:B-----5:R-:W-:Y:S01]  /*6000*/  @!P2 FSETP.EQ.AND P0, PT, R71, RZ, PT ;  /* 0x000000ff4700a20b */ /* 0x020fe20003f02000 */
[----:B------:R-:W-:Y:S01]  /*6010*/  @!UPT UIADD3 URZ, UPT, UPT, URZ, URZ, URZ ;  /* 0x000000fffffff290 */ /* 0x000fe2000fffe0ff */
[----:B------:R-:W-:Y:S11]  /*6020*/  @!P2 BRA `(.L_x_101) ;  /* 0x000000000014a947 */ /* 0x000ff60003800000 */
[----:B------:R-:W-:Y:S02]  /*6030*/  LOP3.LUT P2, RZ, R145, 0xff, RZ, 0xc0, !PT ;  /* 0x000000ff91ff7812 */ /* 0x000fe4000784c0ff */
[----:B------:R-:W-:Y:S04]  /*6040*/  PLOP3.LUT P0, PT, PT, PT, UP1, 0x80, 0x8 ;  /* 0x000000000008781c */ /* 0x000fe80003f0f018 */
[----:B------:R-:W-:Y:S07]  /*6050*/  PLOP3.LUT P0, PT, P0, PT, PT, 0x8, 0x80 ;  /* 0x000000000080781c */ /* 0x000fee000070e170 */
[----:B------:R-:W-:Y:S11]  /*6060*/  @P2 FSETP.EQ.AND P0, PT, R71, RZ, PT ;  /* 0x000000ff4700220b */ /* 0x000ff60003f02000 */
[----:B------:R-:W-:Y:S02]  /*6070*/  @!UPT UIADD3 URZ, UPT, UPT, URZ, URZ, URZ ;  /* 0x000000fffffff290 */ /* 0x000fe4000fffe0ff */
.L_x_101:
[----:B------:R-:W2:Y:S01]  /*6080*/  SYNCS.PHASECHK.TRANS64.TRYWAIT P2, [UR19+0x148], R2 ;  /* 0x00014802ff0075a7 */ /* 0x000ea20008041113 */
[----:B------:R-:W-:Y:S04]  /*6090*/  @P1 SHF.R.U32.HI R4, RZ, 0x10, R5 ;  /* 0x00000010ff041819 */ /* 0x000fe80000011605 */
[----:B------:R-:W-:Y:S02]  /*60a0*/  @P1 R2UR UR45, R4 ;  /* 0x00000000042d12ca */ /* 0x000fe400000e0000 */
[----:B------:R-:W-:Y:S01]  /*60b0*/  ELECT P1, URZ, PT ;  /* 0x0000000000ff782f */ /* 0x000fe20003820000 */
[----:B------:R-:W-:Y:S01]  /*60c0*/  @!UPT UIADD3 URZ, UPT, UPT, URZ, URZ, URZ ;  /* 0x000000fffffff290 */ /* 0x000fe2000fffe0ff */
[----:B--2---:R-:W-:Y:S11]  /*60d0*/  @!P2 BRA `(.L_x_102) ;  /* 0x0000003c00dca947 */ /* 0x004ff60003800000 */
.L_x_186:
[----:B------:R-:W-:Y:S01]  /*60e0*/  PLOP3.LUT P0, PT, P0, P1, PT, 0xf2, 0x2f ;  /* 0x00000000002f781c */ /* 0x000fe20000703e72 */
[----:B------:R-:W-:Y:S11]  /*60f0*/  BSSY.RECONVERGENT B0, `(.L_x_103) ;  /* 0x0000050000007945 */ /* 0x000ff60003800200 */
[----:B------:R-:W-:Y:S01]  /*6100*/  @!UPT UIADD3 URZ, UPT, UPT, URZ, URZ, URZ ;  /* 0x000000fffffff290 */ /* 0x000fe2000fffe0ff */
[----:B------:R-:W-:Y:S05]  /*6110*/  @P0 BRA `(.L_x_104) ;  /* 0x0000000400340947 */ /* 0x000fea0003800000 */
[----:B------:R-:W-:Y:S01]  /*6120*/  UISETP.NE.AND UP4, UPT, UR28, URZ, UPT ;  /* 0x000000ff1c00728c */ /* 0x000fe2000bf85270 */
[----:B-1----:R-:W-:Y:S01]  /*6130*/  IMAD.U32 R0, RZ, RZ, UR46 ;  /* 0x0000002eff007e24 */ /* 0x002fe2000f8e00ff */
[----:B------:R-:W-:Y:S04]  /*6140*/  MOV R3, UR38 ;  /* 0x0000002600037c02 */ /* 0x000fe80008000f00 */
[----:B------:R-:W-:Y:S02]  /*6150*/  IABS R0, R0 ;  /* 0x0000000000007213 */ /* 0x000fe40000000000 */
[----:B------:R-:W-:Y:S02]  /*6160*/  IABS R3, R3 ;  /* 0x0000000300037213 */ /* 0x000fe40000000000 */
[----:B------:R-:W-:Y:S02]  /*6170*/  R2UR UR4, R0 ;  /* 0x00000000000472ca */ /* 0x000fe400000e0000 */
[----:B------:R-:W1:Y:S11]  /*6180*/  I2F.RP R4, R3 ;  /* 0x0000000300047306 */ /* 0x000e760000209400 */
[----:B------:R-:W-:Y:S01]  /*6190*/  UIMAD.WIDE.U32 UR10, UR43, UR4, URZ ;  /* 0x000000042b0a72a5 */ /* 0x000fe2000f8e00ff */
[----:B-1----:R-:W1:Y:S06]  /*61a0*/  MUFU.RCP R4, R4 ;  /* 0x0000000400047308 */ /* 0x002e6c0000001000 */
[----:B------:R-:W-:Y:S02]  /*61b0*/  UMOV UR12, UR11 ;  /* 0x0000000b000c7c82 */ /* 0x000fe40008000000 */
[----:B------:R-:W-:Y:S04]  /*61c0*/  UIMAD UR4, UR12, UR50, UR4 ;  /* 0x000000320c0472a4 */ /* 0x000fe8000f8e0204 */
[----:B------:R-:W-:Y:S01]  /*61d0*/  UISETP.GT.U32.AND UP0, UPT, UR29, UR4, UPT ;  /* 0x000000041d00728c */ /* 0x000fe2000bf04070 */
[----:B-1----:R-:W-:Y:S10]  /*61e0*/  VIADD R4, R4, 0xffffffe ;  /* 0x0ffffffe04047836 */ /* 0x002ff40000000000 */
[----:B------:R-:W-:Y:S01]  /*61f0*/  @!UP0 UIADD3 UR4, UPT, UPT, UR4, -UR29, URZ ;  /* 0x8000001d04048290 */ /* 0x000fe2000fffe0ff */
[----:B------:R-:W1:Y:S01]  /*6200*/  F2I.FTZ.U32.TRUNC.NTZ R5, R4 ;  /* 0x0000000400057305 */ /* 0x000e62000021f000 */
[----:B------:R-:W-:Y:S02]  /*6210*/  @!UP0 UIADD3 UR12, UPT, UPT, UR12, 0x1, URZ ;  /* 0x000000010c0c8890 */ /* 0x000fe4000fffe0ff */
[----:B------:R-:W-:Y:S02]  /*6220*/  UISETP.GE.U32.AND UP0, UPT, UR4, UR29, UPT ;  /* 0x0000001d0400728c */ /* 0x000fe4000bf06070 */
[----:B------:R-:W-:Y:S09]  /*6230*/  ULOP3.LUT UR4, UR46, UR28, URZ, 0x3c, !UPT ;  /* 0x0000001c2e047292 */ /* 0x000ff2000f8e3cff */
[----:B------:R-:W-:Y:S01]  /*6240*/  @UP0 UIADD3 UR12, UPT, UPT, UR12, 0x1, URZ ;  /* 0x000000010c0c0890 */ /* 0x000fe2000fffe0ff */
[--C-:B-1----:R-:W-:Y:S01]  /*6250*/  IMAD.MOV R2, RZ, RZ, -R5.reuse ;  /* 0x000000ffff027224 */ /* 0x102fe200078e0a05 */
[----:B------:R-:W-:Y:S01]  /*6260*/  UISETP.GE.AND UP0, UPT, UR4, URZ, UPT ;  /* 0x000000ff0400728c */ /* 0x000fe2000bf06270 */
[----:B------:R-:W-:Y:S02]  /*6270*/  IMAD.MOV.U32 R4, RZ, RZ, RZ ;  /* 0x000000ffff047224 */ /* 0x000fe400078e00ff */
[-C--:B------:R-:W-:Y:S04]  /*6280*/  IMAD R2, R2, R3.reuse, RZ ;  /* 0x0000000302027224 */ /* 0x080fe800078e02ff */
[----:B------:R-:W-:Y:S04]  /*6290*/  IMAD.HI.U32 R5, R5, R2, R4 ;  /* 0x0000000205057227 */ /* 0x000fe800078e0004 */
[----:B------:R-:W-:Y:S02]  /*62a0*/  @!UP0 UIADD3 UR12, UPT, UPT, -UR12, URZ, URZ ;  /* 0x000000ff0c0c8290 */ /* 0x000fe4000fffe1ff */
[----:B------:R-:W-:Y:S02]  /*62b0*/  @!UP4 ULOP3.LUT UR12, URZ, UR28, URZ, 0x33, !UPT ;  /* 0x0000001cff0cc292 */ /* 0x000fe4000f8e33ff */
[----:B------:R-:W-:Y:S04]  /*62c0*/  UISETP.NE.AND UP4, UPT, UR52, URZ, UPT ;  /* 0x000000ff3400728c */ /* 0x000fe8000bf85270 */
[----:B------:R-:W-:Y:S05]  /*62d0*/  IMAD.U32 R0, RZ, RZ, UR12 ;  /* 0x0000000cff007e24 */ /* 0x000fea000f8e00ff */
[----:B------:R-:W-:Y:S04]  /*62e0*/  IABS R0, R0 ;  /* 0x0000000000007213 */ /* 0x000fe80000000000 */
[----:B------:R-:W-:Y:S11]  /*62f0*/  R2UR UR4, R0 ;  /* 0x00000000000472ca */ /* 0x000ff600000e0000 */
[----:B------:R-:W-:Y:S02]  /*6300*/  @!UPT UIADD3 URZ, UPT, UPT, URZ, URZ, URZ ;  /* 0x000000fffffff290 */ /* 0x000fe4000fffe0ff */
[----:B------:R-:W-:Y:S07]  /*6310*/  UIMAD.WIDE.U32 UR10, UR42, UR4, URZ ;  /* 0x000000042a0a72a5 */ /* 0x000fee000f8e00ff */
[----:B------:R-:W-:Y:S01]  /*6320*/  UMOV UR13, UR11 ;  /* 0x0000000b000d7c82 */ /* 0x000fe20008000000 */
[----:B------:R-:W-:Y:S02]  /*6330*/  USHF.L.U32 UR11, UR49, 0x7, URZ ;  /* 0x00000007310b7899 */ /* 0x000fe400080006ff */
[----:B------:R-:W-:Y:S04]  /*6340*/  UIADD3 UR5, UPT, UPT, -UR13, URZ, URZ ;  /* 0x000000ff0d057290 */ /* 0x000fe8000fffe1ff */
[----:B------:R-:W-:Y:S04]  /*6350*/  UIMAD UR4, UR27, UR5, UR4 ;  /* 0x000000051b0472a4 */ /* 0x000fe8000f8e0204 */
[----:B------:R-:W-:Y:S11]  /*6360*/  UISETP.GT.U32.AND UP0, UPT, UR27, UR4, UPT ;  /* 0x000000041b00728c */ /* 0x000ff6000bf04070 */
[----:B------:R-:W-:Y:S02]  /*6370*/  @!UP0 UIADD3 UR4, UPT, UPT, UR4, -UR27, URZ ;  /* 0x8000001b04048290 */ /* 0x000fe4000fffe0ff */
[----:B------:R-:W-:Y:S02]  /*6380*/  @!UP0 UIADD3 UR13, UPT, UPT, UR13, 0x1, URZ ;  /* 0x000000010d0d8890 */ /* 0x000fe4000fffe0ff */
[----:B------:R-:W-:Y:S02]  /*6390*/  UISETP.GE.U32.AND UP0, UPT, UR4, UR27, UPT ;  /* 0x0000001b0400728c */ /* 0x000fe4000bf06070 */
[----:B------:R-:W-:Y:S09]  /*63a0*/  ULOP3.LUT UR4, UR12, UR52, URZ, 0x3c, !UPT ;  /* 0x000000340c047292 */ /* 0x000ff2000f8e3cff */
[----:B------:R-:W-:Y:S02]  /*63b0*/  @UP0 UIADD3 UR13, UPT, UPT, UR13, 0x1, URZ ;  /* 0x000000010d0d0890 */ /* 0x000fe4000fffe0ff */
[----:B------:R-:W-:Y:S11]  /*63c0*/  UISETP.GE.AND UP0, UPT, UR4, URZ, UPT ;  /* 0x000000ff0400728c */ /* 0x000ff6000bf06270 */
[----:B------:R-:W-:Y:S02]  /*63d0*/  @!UP0 UIADD3 UR13, UPT, UPT, -UR13, URZ, URZ ;  /* 0x000000ff0d0d8290 */ /* 0x000fe4000fffe1ff */
[----:B------:R-:W-:Y:S02]  /*63e0*/  @!UP4 ULOP3.LUT UR13, URZ, UR52, URZ, 0x33, !UPT ;  /* 0x00000034ff0dc292 */ /* 0x000fe4000f8e33ff */
[----:B------:R-:W-:Y:S02]  /*63f0*/  UISETP.NE.AND UP4, UPT, UR38, URZ, UPT ;  /* 0x000000ff2600728c */ /* 0x000fe4000bf85270 */
[----:B------:R-:W-:Y:S02]  /*6400*/  ULOP3.LUT UR4, UR13, UR38, URZ, 0x3c, !UPT ;  /* 0x000000260d047292 */ /* 0x000fe4000f8e3cff */
[----:B------:R-:W-:Y:S01]  /*6410*/  UIADD3 UR5, UPT, UPT, -UR13, URZ, URZ ;  /* 0x000000ff0d057290 */ /* 0x000fe2000fffe1ff */
[----:B------:R-:W-:Y:S01]  /*6420*/  MOV R0, UR13 ;  /* 0x0000000d00007c02 */ /* 0x000fe20008000f00 */
[----:B------:R-:W-:Y:S02]  /*6430*/  UISETP.GE.AND UP0, UPT, UR4, URZ, UPT ;  /* 0x000000ff0400728c */ /* 0x000fe4000bf06270 */
[----:B------:R-:W-:Y:S01]  /*6440*/  UIADD3 UR4, UPT, UPT, -UR12, URZ, URZ ;  /* 0x000000ff0c047290 */ /* 0x000fe2000fffe1ff */
[----:B------:R-:W-:Y:S01]  /*6450*/  IABS R0, R0 ;  /* 0x0000000000007213 */ /* 0x000fe20000000000 */
[----:B------:R-:W-:Y:S02]  /*6460*/  UIMAD UR12, UR52, UR5, UR12 ;  /* 0x00000005340c72a4 */ /* 0x000fe4000f8e020c */
[----:B------:R-:W-:Y:S02]  /*6470*/  UIMAD UR4, UR28, UR4, UR46 ;  /* 0x000000041c0472a4 */ /* 0x000fe4000f8e022e */
[----:B------:R-:W-:Y:S01]  /*6480*/  IMAD.HI.U32 R5, R5, R0, RZ ;  /* 0x0000000005057227 */ /* 0x000fe200078e00ff */
[----:B------:R-:W-:Y:S01]  /*6490*/  UMOV UR5, 0x10000000 ;  /* 0x1000000000057882 */ /* 0x000fe20000000000 */
[----:B------:R-:W-:Y:S03]  /*64a0*/  USHF.L.U32 UR10, UR4, 0x6, URZ ;  /* 0x00000006040a7899 */ /* 0x000fe600080006ff */
[----:B------:R-:W-:Y:S01]  /*64b0*/  IADD3 R2, PT, PT, -R5, RZ, RZ ;  /* 0x000000ff05027210 */ /* 0x000fe20007ffe1ff */
[----:B------:R-:W-:Y:S04]  /*64c0*/  UMOV UR4, 0x0 ;  /* 0x0000000000047882 */ /* 0x000fe80000000000 */
[C---:B------:R-:W-:Y:S05]  /*64d0*/  IMAD R0, R3.reuse, R2, R0 ;  /* 0x0000000203007224 */ /* 0x040fea00078e0200 */
[----:B------:R-:W-:Y:S11]  /*64e0*/  ISETP.GT.U32.AND P0, PT, R3, R0, PT ;  /* 0x000000000300720c */ /* 0x000ff60003f04070 */
[----:B------:R-:W-:Y:S02]  /*64f0*/  @!UPT UIADD3 URZ, UPT, UPT, URZ, URZ, URZ ;  /* 0x000000fffffff290 */ /* 0x000fe4000fffe0ff */
[----:B------:R-:W-:Y:S01]  /*6500*/  @!P0 IMAD.IADD R0, R0, 0x1, -R3 ;  /* 0x0000000100008824 */ /* 0x000fe200078e0a03 */
[----:B------:R-:W-:Y:S04]  /*6510*/  @!P0 IADD3 R5, PT, PT, R5, 0x1, RZ ;  /* 0x0000000105058810 */ /* 0x000fe80007ffe0ff */
[----:B------:R-:W-:Y:S01]  /*6520*/  ISETP.GE.U32.AND P1, PT, R0, R3, PT ;  /* 0x000000030000720c */ /* 0x000fe20003f26070 */
[----:B------:R-:W-:Y:S11]  /*6530*/  HFMA2 R0, -RZ, RZ, 0, 0.0078125 ;  /* 0x00002000ff007431 */ /* 0x000ff600000001ff */
[----:B------:R-:W-:Y:S01]  /*6540*/  @!UPT UIADD3 URZ, UPT, UPT, URZ, URZ, URZ ;  /* 0x000000fffffff290 */ /* 0x000fe2000fffe0ff */
[----:B------:R-:W-:Y:S05]  /*6550*/  @P1 VIADD R5, R5, 0x1 ;  /* 0x0000000105051836 */ /* 0x000fea0000000000 */
[----:B------:R-:W-:Y:S11]  /*6560*/  R2UR UR14, R5 ;  /* 0x00000000050e72ca */ /* 0x000ff600000e0000 */
[----:B------:R-:W-:Y:S02]  /*6570*/  @!UPT UIADD3 URZ, UPT, UPT, URZ, URZ, URZ ;  /* 0x000000fffffff290 */ /* 0x000fe4000fffe0ff */
[----:B------:R-:W-:Y:S02]  /*6580*/  @!UP0 UIADD3 UR14, UPT, UPT, -UR14, URZ, URZ ;  /* 0x000000ff0e0e8290 */ /* 0x000fe4000fffe1ff */
[----:B------:R-:W-:Y:S04]  /*6590*/  @!UP4 ULOP3.LUT UR14, URZ, UR38, URZ, 0x33, !UPT ;  /* 0x00000026ff0ec292 */ /* 0x000fe8000f8e33ff */
[----:B------:R-:W-:Y:S04]  /*65a0*/  UIADD3 UR6, UPT, UPT, -UR14, URZ, URZ ;  /* 0x000000ff0e067290 */ /* 0x000fe8000fffe1ff */
[----:B------:R-:W-:Y:S09]  /*65b0*/  UIMAD UR13, UR38, UR6, UR13 ;  /* 0x00000006260d72a4 */ /* 0x000ff2000f8e020d */
[----:B------:R2:W-:Y:S01]  /*65c0*/  UTMALDG.5D [UR8], [UR36], desc[UR4] ;  /* 0x00000408240075b4 */ /* 0x0005e20008021000 */
[----:B------:R2:W-:Y:S01]  /*65d0*/  SYNCS.ARRIVE.TRANS64.RED.A0TR RZ, [UR19+0x140], R0 ;  /* 0x00014000ffff79a7 */ /* 0x0005e20008300413 */
[----:B------:R-:W-:Y:S01]  /*65e0*/  NOP ;  /* 0x0000000000007918 */ /* 0x000fe20000000000 */
.L_x_104:
[----:B--2---:R-:W-:Y:S05]  /*65f0*/  BSYNC.RECONVERGENT B0 ;  /* 0x0000000000007941 */ /* 0x004fea0003800200 */
.L_x_103:
[----:B------:R-:W-:Y:S01]  /*6600*/  SYNCS.ARRIVE.TRANS64.RED.A1T0 RZ, [UR51], RZ ;  /* 0x000000ffffff79a7 */ /* 0x000fe20008100433 */
[----:B------:R-:W-:Y:S01]  /*6610*/  UIADD3 UR46, UPT, UPT, UR7, UR63, URZ ;  /* 0x0000003f072e7290 */ /* 0x000fe2000fffe0ff */
[----:B------:R-:W-:Y:S01]  /*6620*/  LOP3.LUT R9, R9, 0x1, RZ, 0x3c, !PT ;  /* 0x0000000109097812 */ /* 0x000fe200078e3cff */
[----:B------:R-:W-:Y:S01]  /*6630*/  UIADD3 UR49, UPT, UPT, UR15, UR62, URZ ;  /* 0x0000003e0f317290 */ /* 0x000fe2000fffe0ff */
[----:B------:R-:W-:Y:S01]  /*6640*/  LOP3.LUT R8, R8, 0x1, RZ, 0x3c, !PT ;  /* 0x0000000108087812 */ /* 0x000fe200078e3cff */
[----:B------:R-:W-:Y:S01]  /*6650*/  UPLOP3.LUT UP4, UPT, UPT, UPT, UPT, 0x80, 0x8 ;  /* 0x000000000008789c */ /* 0x000fe20003f8f070 */
[----:B------:R-:W-:Y:S10]  /*6660*/  BRA.U UP2, `(.L_x_105) ;  /* 0xfffffff102a47547 */ /* 0x000ff4000b83ffff */
[----:B-1----:R-:W-:Y:S07]  /*6670*/  MOV R0, UR19 ;  /* 0x0000001300007c02 */ /* 0x002fee0008000f00 */
.L_x_106:
[----:B-1----:R-:W-:-:S04]  /*6680*/  SHF.L.U32 R2, R9, 0x1f, RZ ;  /* 0x0000001f09027819 */ /* 0x002fc800000006ff */
[----:B------:R1:W2:Y:S03]  /*6690*/  SYNCS.PHASECHK.TRANS64.TRYWAIT P0, [R0+URZ+0x148], R2 ;  /* 0x00014802000075a7 */ /* 0x0002a600080011ff */
[----:B--2---:R-:W-:Y:S05]  /*66a0*/  @!P0 NANOSLEEP.SYNCS 0x989680 ;  /* 0x009896800000895d */ /* 0x004fea0003900000 */
[----:B------:R-:W2:Y:S02]  /*66b0*/  @!P0 SYNCS.PHASECHK.TRANS64 P0, [R0+URZ+0x148], R2 ;  /* 0x00014802000085a7 */ /* 0x000ea400080010ff */
[----:B--2---:R-:W-:Y:S05]  /*66c0*/  @P0 EXIT ;  /* 0x000000000000094d */ /* 0x004fea0003800000 */
[----:B------:R-:W-:Y:S05]  /*66d0*/  BRA `(.L_x_106) ;  /* 0xfffffffc00e87947 */ /* 0x000fea000383ffff */
.L_x_95:
[----:B------:R-:W-:-:S06]  /*66e0*/  UISETP.GE.AND UP0, UPT, UR18, 0x4, UPT ;  /* 0x000000041200788c */ /* 0x000fcc000bf06270 */
[----:B------:R-:W-:-:S13]  /*66f0*/  PLOP3.LUT P0, PT, PT, PT, UP0, 0x80, 0x8 ;  /* 0x000000000008781c */ /* 0x000fda0003f0f008 */
[----:B-1----:R-:W-:Y:S05]  /*6700*/  @!P0 EXIT ;  /* 0x000000000000894d */ /* 0x002fea0003800000 */
[----:B------:R-:W1:Y:S08]  /*6710*/  S2UR UR4, SR_CgaCtaId ;  /* 0x00000000000479c3 */ /* 0x000e700000008800 */
[----:B------:R-:W-:Y:S01]  /*6720*/  BAR.SYNC.DEFER_BLOCKING 0x6, 0xa0 ;  /* 0x0182800000007b1d */ /* 0x000fe20000010000 */
[C---:B------:R-:W-:Y:S01]  /*6730*/  IMAD.SHL.U32 R4, R131.reuse, 0x40, RZ ;  /* 0x0000004083047824 */ /* 0x040fe200078e00ff */
[----:B------:R-:W-:Y:S01]  /*6740*/  USHF.R.S32.HI UR47, URZ, 0x1f, UR5 ;  /* 0x0000001fff2f7899 */ /* 0x000fe20008011405 */
[C---:B------:R-:W-:Y:S01]  /*6750*/  IMAD.SHL.U32 R144, R131.reuse, 0x8, RZ ;  /* 0x0000000883907824 */ /* 0x040fe200078e00ff */
[----:B------:R-:W-:Y:S01]  /*6760*/  CS2R R140, SRZ ;  /* 0x00000000008c7805 */ /* 0x000fe2000001ff00 */
[C---:B------:R-:W-:Y:S01]  /*6770*/  IMAD.SHL.U32 R148, R131.reuse, 0x10, RZ ;  /* 0x0000001083947824 */ /* 0x040fe200078e00ff */
[----:B------:R-:W-:Y:S01]  /*6780*/  UMOV UR44, 0x400 ;  /* 0x00000400002c7882 */ /* 0x000fe20000000000 */
[----:B------:R-:W-:Y:S01]  /*6790*/  LOP3.LUT R5, R4, 0x180, RZ, 0xc0, !PT ;  /* 0x0000018004057812 */ /* 0x000fe200078ec0ff */
[----:B------:R-:W2:Y:S01]  /*67a0*/  LDC.64 R136, c[0x0][0x988] ;  /* 0x00026200ff887b82 */ /* 0x000ea20000000a00 */
[----:B------:R-:W-:Y:S01]  /*67b0*/  IMAD.U32 R69, R131, 0x10000, RZ ;  /* 0x0001000083457824 */ /* 0x000fe200078e00ff */
[C---:B------:R-:W-:Y:S01]  /*67c0*/  LOP3.LUT R143, R148.reuse, 0x20, RZ, 0xc0, !PT ;  /* 0x00000020948f7812 */ /* 0x040fe200078ec0ff */
[----:B------:R-:W-:Y:S01]  /*67d0*/  ULEA.HI UR47, UR47, UR5, URZ, 0x6 ;  /* 0x000000052f2f7291 */ /* 0x000fe2000f8f30ff */
[----:B------:R-:W-:Y:S01]  /*67e0*/  LOP3.LUT R144, R5, 0x30, R144, 0xf8, !PT ;  /* 0x0000003005907812 */ /* 0x000fe200078ef890 */
[----:B------:R-:W-:Y:S01]  /*67f0*/  IMAD.MOV.U32 R68, RZ, RZ, RZ ;  /* 0x000000ffff447224 */ /* 0x000fe200078e00ff */
[----:B------:R-:W-:Y:S01]  /*6800*/  LOP3.LUT R148, R148, 0x40, RZ, 0xc0, !PT ;  /* 0x0000004094947812 */ /* 0x000fe200078ec0ff */
[----:B------:R-:W-:Y:S01]  /*6810*/  IMAD.MOV.U32 R142, RZ, RZ, RZ ;  /* 0x000000ffff8e7224 */ /* 0x000fe200078e00ff */
[----:B------:R-:W3:Y:S01]  /*6820*/  LDC.64 R138, c[0x0][0x990] ;  /* 0x00026400ff8a7b82 */ /* 0x000ee20000000a00 */
[----:B------:R-:W-:Y:S01]  /*6830*/  LOP3.LUT R144, R144, 0x1e40, R4, 0xf8, !PT ;  /* 0x00001e4090907812 */ /* 0x000fe200078ef804 */
[----:B------:R-:W4:Y:S01]  /*6840*/  LDCU UR51, c[0x0][0x370] ;  /* 0x00006e00ff3377ac */ /* 0x000f220008000800 */
[----:B------:R-:W-:Y:S01]  /*6850*/  LOP3.LUT R69, R69, 0x600000, RZ, 0xc0, !PT ;  /* 0x0060000045457812 */ /* 0x000fe200078ec0ff */
[----:B------:R-:W2:Y:S04]  /*6860*/  LDCU UR42, c[0x0][0xc0c] ;  /* 0x00018180ff2a77ac */ /* 0x000ea80008000800 */
[----:B------:R-:W2:Y:S01]  /*6870*/  LDC.64 R134, c[0x0][0x9b0] ;  /* 0x00026c00ff867b82 */ /* 0x000ea20000000a00 */
[----:B-1----:R-:W-:Y:S01]  /*6880*/  ULEA UR44, UR4, UR44, 0x18 ;  /* 0x0000002c042c7291 */ /* 0x002fe2000f8ec0ff */
[----:B------:R-:W1:Y:S06]  /*6890*/  LDCU UR38, c[0x0][0xc30] ;  /* 0x00018600ff2677ac */ /* 0x000e6c0008000800 */
[----:B------:R-:W1:Y:S01]  /*68a0*/  LDC.64 R132, c[0x0][0x9a8] ;  /* 0x00026a00ff847b82 */ /* 0x000e620000000a00 */
[----:B------:R-:W-:Y:S01]  /*68b0*/  VIADD R149, R144, UR44 ;  /* 0x0000002c90957c36 */ /* 0x000fe20008000000 */
[----:B------:R-:W-:Y:S01]  /*68c0*/  UIADD3 UR4, UPT, UPT, UR44, 0x2200, URZ ;  /* 0x000022002c047890 */ /* 0x000fe2000fffe0ff */
[----:B------:R-:W4:Y:S01]  /*68d0*/  LDS R2, [UR44+0x1b0] ;  /* 0x0001b02cff027984 */ /* 0x000f220008000800 */
[----:B------:R-:W1:Y:S02]  /*68e0*/  LDCU UR58, c[0x0][0x388] ;  /* 0x00007100ff3a77ac */ /* 0x000e640008000800 */
[----:B------:R-:W-:-:S02]  /*68f0*/  IADD3 R143, PT, PT, -R143, 0x200, R149 ;  /* 0x000002008f8f7810 */ /* 0x000fc40007ffe195 */
[----:B------:R-:W-:Y:S01]  /*6900*/  IADD3 R149, PT, PT, -R148, 0x200, R149 ;  /* 0x0000020094957810 */ /* 0x000fe20007ffe195 */
[----:B------:R-:W-:Y:S01]  /*6910*/  IMAD.U32 R150, RZ, RZ, UR4 ;  /* 0x00000004ff967e24 */ /* 0x000fe2000f8e00ff */
[----:B------:R-:W1:Y:S01]  /*6920*/  LDCU UR57, c[0x0][0x38c] ;  /* 0x00007180ff3977ac */ /* 0x000e620008000800 */
[----:B------:R-:W-:Y:S01]  /*6930*/  IMAD.IADD R148, R143, 0x1, -R148 ;  /* 0x000000018f947824 */ /* 0x000fe200078e0a94 */
[----:B------:R-:W1:Y:S01]  /*6940*/  LDCU.64 UR60, c[0x0][0x988] ;  /* 0x00013100ff3c77ac */ /* 0x000e620008000a00 */
[----:B------:R-:W1:Y:S01]  /*6950*/  LDCU.64 UR40, c[0x0][0xc28] ;  /* 0x00018500ff2877ac */ /* 0x000e620008000a00 */
[----:B------:R-:W1:Y:S01]  /*6960*/  LDCU.128 UR52, c[0x0][0xc10] ;  /* 0x00018200ff3477ac */ /* 0x000e620008000c00 */
[----:B------:R-:W1:Y:S01]  /*6970*/  LDCU UR50, c[0x0][0x374] ;  /* 0x00006e80ff3277ac */ /* 0x000e620008000800 */
[----:B------:R-:W-:Y:S02]  /*6980*/  USHF.R.S32.HI UR47, URZ, 0x6, UR47 ;  /* 0x00000006ff2f7899 */ /* 0x000fe4000801142f */
[----:B------:R-:W-:Y:S01]  /*6990*/  UIADD3 UR59, UPT, UPT, UR44, 0x200, URZ ;  /* 0x000002002c3b7890 */ /* 0x000fe2000fffe0ff */
[C---:B----4-:R-:W-:Y:S01]  /*69a0*/  VIADD R3, R2.reuse, 0x40 ;  /* 0x0000004002037836 */ /* 0x050fe20000000000 */
[----:B------:R-:W-:-:S04]  /*69b0*/  LOP3.LUT R2, R2, 0xffff, RZ, 0xc0, !PT ;  /* 0x0000ffff02027812 */ /* 0x000fc800078ec0ff */
[----:B------:R-:W-:-:S05]  /*69c0*/  LOP3.LUT R3, R3, 0xffff, RZ, 0xc0, !PT ;  /* 0x0000ffff03037812 */ /* 0x000fca00078ec0ff */
[----:B-123--:R4:W-:Y:S02]  /*69d0*/  STL.64 [R1], R2 ;  /* 0x0000000201007387 */ /* 0x00e9e40000100a00 */
.L_x_124:
[----:B----4-:R-:W-:Y:S04]  /*69e0*/  SHF.L.U32 R2, R141, 0x1f, RZ ;  /* 0x0000001f8d027819 */ /* 0x010fe800000006ff */
[----:B-1----:R-:W1:Y:S02]  /*69f0*/  SYNCS.PHASECHK.TRANS64.TRYWAIT P0, [UR44+0x160], R2 ;  /* 0x00016002ff0075a7 */ /* 0x002e64000800112c */
[----:B-12---:R-:W-:Y:S05]  /*6a00*/  @!P0 BRA `(.L_x_107) ;  /* 0x0000003400a88947 */ /* 0x006fea0003800000 */
.L_x_188:
[----:B-1----:R-:W-:Y:S01]  /*6a10*/  LEA R2, R68, UR43, 0x2 ;  /* 0x0000002b44027c11 */ /* 0x002fe2000f8e10ff */
[----:B------:R-:W1:Y:S01]  /*6a20*/  LDS.128 R4, [UR44+0x1a0] ;  /* 0x0001a02cff047984 */ /* 0x000e620008000c00 */
[----:B------:R-:W-:Y:S02]  /*6a30*/  UIADD3 UR4, UPT, UPT, UR44, 0x168, URZ ;  /* 0x000001682c047890 */ /* 0x000fe4000fffe0ff */
[----:B------:R-:W-:Y:S01]  /*6a40*/  UISETP.GE.AND UP0, UPT, UR39, 0x1, UPT ;  /* 0x000000012700788c */ /* 0x000fe2000bf06270 */
[----:B------:R-:W-:Y:S01]  /*6a50*/  @!PT LDS RZ, [RZ] ;  /* 0x00000000fffff984 */ /* 0x000fe20000000800 */
[----:B------:R-:W-:Y:S01]  /*6a60*/  @!PT LDS RZ, [RZ] ;  /* 0x00000000fffff984 */ /* 0x000fe20000000800 */
[----:B------:R-:W-:Y:S01]  /*6a70*/  @!PT LDS RZ, [RZ] ;  /* 0x00000000fffff984 */ /* 0x000fe20000000800 */
[----:B------:R-:W-:Y:S01]  /*6a80*/  @!PT LDS RZ, [RZ] ;  /* 0x00000000fffff984 */ /* 0x000fe20000000800 */
[----:B------:R2:W-:Y:S06]  /*6a90*/  MEMBAR.ALL.CTA ;  /* 0x0000000000007992 */ /* 0x0005ec0000008000 */
[----:B--2---:R-:W2:Y:S01]  /*6aa0*/  FENCE.VIEW.ASYNC.S ;  /* 0x00000000000073c6 */ /* 0x004ea20000000000 */
[----:B------:R-:W-:Y:S09]  /*6ab0*/  UPRMT UR4, URZ, 0x654, UR4 ;  /* 0x00000654ff047896 */ /* 0x000ff20008000004 */
[----:B--2---:R-:W-:Y:S01]  /*6ac0*/  SYNCS.ARRIVE.TRANS64.RED.A1T0 RZ, [UR4], RZ ;  /* 0x000000ffffff79a7 */ /* 0x004fe20008100404 */
[----:B------:R-:W5:Y:S01]  /*6ad0*/  LDL R2, [R2] ;  /* 0x0000000002027983 */ /* 0x000f620000100800 */
[----:B-1----:R-:W-:Y:S11]  /*6ae0*/  LOP3.LUT P0, RZ, R6, 0x1, RZ, 0xc0, !PT ;  /* 0x0000000106ff7812 */ /* 0x002ff6000780c0ff */
[----:B------:R-:W-:Y:S02]  /*6af0*/  @!UPT UIADD3 URZ, UPT, UPT, URZ, URZ, URZ ;  /* 0x000000fffffff290 */ /* 0x000fe4000fffe0ff */
[----:B------:R-:W-:Y:S01]  /*6b00*/  VOTEU.ANY UP1, P0 ;  /* 0x0000000000ff7886 */ /* 0x000fe20000020100 */
[----:B------:R-:W-:Y:S01]  /*6b10*/  PLOP3.LUT P0, PT, PT, PT, UP1, 0x80, 0x8 ;  /* 0x000000000008781c */ /* 0x000fe20003f0f018 */
[----:B------:R-:W-:Y:S11]  /*6b20*/  UP2UR UR48, UPR, URZ, 0x2 ;  /* 0x00000002ff307883 */ /* 0x000ff60008000000 */
[----:B------:R-:W-:Y:S01]  /*6b30*/  @!UPT UIADD3 URZ, UPT, UPT, URZ, URZ, URZ ;  /* 0x000000fffffff290 */ /* 0x000fe2000fffe0ff */
[----:B------:R-:W-:Y:S02]  /*6b40*/  @P0 MOV R3, R4 ;  /* 0x0000000400030202 */ /* 0x000fe40000000f00 */
[----:B------:R-:W-:Y:S02]  /*6b50*/  @P0 LOP3.LUT R0, R5, 0xffff, RZ, 0xc0, !PT ;  /* 0x0000ffff05000812 */ /* 0x000fe400078ec0ff */
[----:B------:R-:W-:Y:S02]  /*6b60*/  @P0 R2UR UR5, R3 ;  /* 0x00000000030502ca */ /* 0x000fe400000e0000 */
[----:B------:R-:W-:Y:S11]  /*6b70*/  @P0 R2UR UR4, R0 ;  /* 0x00000000000402ca */ /* 0x000ff600000e0000 */
[----:B------:R-:W-:Y:S02]  /*6b80*/  @UP1 UMOV UR37, UR5 ;  /* 0x0000000500251c82 */ /* 0x000fe40008000000 */
[----:B------:R-:W-:Y:S01]  /*6b90*/  @UP1 UMOV UR36, UR4 ;  /* 0x0000000400241c82 */ /* 0x000fe20008000000 */
[----:B------:R-:W-:Y:S05]  /*6ba0*/  BRA.U !UP0, `(.L_x_108) ;  /* 0x0000000108cc7547 */ /* 0x000fea000b800000 */
[----:B------:R-:W1:Y:S01]  /*6bb0*/  LDCU UR9, c[0x0][0xc20] ;  /* 0x00018400ff0977ac */ /* 0x000e620008000800 */
[----:B------:R-:W-:Y:S02]  /*6bc0*/  UIMAD.WIDE.U32 UR4, UR50, UR55, URZ ;  /* 0x00000037320472a5 */ /* 0x000fe4000f8e00ff */
[----:B------:R-:W-:Y:S02]  /*6bd0*/  UIMAD.WIDE.U32 UR6, UR51, UR52, URZ ;  /* 0x00000034330672a5 */ /* 0x000fe4000f8e00ff */
[----:B------:R-:W-:Y:S02]  /*6be0*/  UIMAD.WIDE.U32 UR10, UR36, UR55, URZ ;  /* 0x00000037240a72a5 */ /* 0x000fe4000f8e00ff */
[----:B------:R-:W-:Y:S02]  /*6bf0*/  UISETP.NE.AND UP0, UPT, UR54, 0x1, UPT ;  /* 0x000000013600788c */ /* 0x000fe4000bf05270 */
[----:B------:R-:W-:Y:S02]  /*6c00*/  UISETP.NE.AND UP1, UPT, UR42, 0x1, UPT ;  /* 0x000000012a00788c */ /* 0x000fe4000bf25270 */
[----:B------:R-:W-:Y:S02]  /*6c10*/  UISETP.NE.AND UP2, UPT, UR39, 0x1, UPT ;  /* 0x000000012700788c */ /* 0x000fe4000bf45270 */
[----:B------:R-:W-:Y:S01]  /*6c20*/  UIMAD.WIDE.U32 UR12, UR37, UR52, URZ ;  /* 0x00000034250c72a5 */ /* 0x000fe2000f8e00ff */
[----:B------:R-:W-:Y:S01]  /*6c30*/  UMOV UR4, UR5 ;  /* 0x0000000500047c82 */ /* 0x000fe20008000000 */
[----:B------:R-:W-:Y:S01]  /*6c40*/  UMOV UR6, UR11 ;  /* 0x0000000b00067c82 */ /* 0x000fe20008000000 */
[----:B-1----:R-:W-:Y:S03]  /*6c50*/  USHF.R.U32.HI UR8, URZ, UR9, UR4 ;  /* 0x00000009ff087299 */ /* 0x002fe60008011604 */
[----:B------:R-:W-:Y:S02]  /*6c60*/  UMOV UR4, UR7 ;  /* 0x0000000700047c82 */ /* 0x000fe40008000000 */
[----:B------:R-:W-:Y:S02]  /*6c70*/  USHF.R.U32.HI UR5, URZ, UR53, UR4 ;  /* 0x00000035ff057299 */ /* 0x000fe40008011604 */
[----:B------:R-:W-:Y:S02]  /*6c80*/  USEL UR4, UR50, UR8, !UP0 ;  /* 0x0000000832047287 */ /* 0x000fe4000c000000 */
[----:B------:R-:W-:Y:S02]  /*6c90*/  USHF.R.U32.HI UR8, URZ, UR9, UR6 ;  /* 0x00000009ff087299 */ /* 0x000fe40008011606 */
[----:B------:R-:W-:Y:S02]  /*6ca0*/  UIMAD.WIDE.U32 UR6, UR4, UR40, URZ ;  /* 0x00000028040672a5 */ /* 0x000fe4000f8e00ff */
[----:B------:R-:W-:Y:S02]  /*6cb0*/  USEL UR9, UR51, UR5, !UP1 ;  /* 0x0000000533097287 */ /* 0x000fe4000c800000 */
[----:B------:R-:W-:Y:S02]  /*6cc0*/  USEL UR8, UR36, UR8, !UP0 ;  /* 0x0000000824087287 */ /* 0x000fe4000c000000 */
[----:B------:R-:W-:Y:S01]  /*6cd0*/  UIMAD.WIDE.U32 UR10, UR9, UR40, URZ ;  /* 0x00000028090a72a5 */ /* 0x000fe2000f8e00ff */
[----:B------:R-:W-:Y:S01]  /*6ce0*/  UMOV UR6, UR7 ;  /* 0x0000000700067c82 */ /* 0x000fe20008000000 */
[----:B------:R-:W-:Y:S01]  /*6cf0*/  UMOV UR5, UR13 ;  /* 0x0000000d00057c82 */ /* 0x000fe20008000000 */
[----:B------:R-:W-:Y:S02]  /*6d00*/  @UP2 USHF.R.U32.HI UR4, URZ, UR41, UR6 ;  /* 0x00000029ff042299 */ /* 0x000fe40008011606 */
[----:B------:R-:W-:Y:S02]  /*6d10*/  USHF.R.U32.HI UR5, URZ, UR53, UR5 ;  /* 0x00000035ff057299 */ /* 0x000fe40008011605 */
[----:B------:R-:W-:Y:S02]  /*6d20*/  UIMAD UR4, UR39, UR4, URZ ;  /* 0x00000004270472a4 */ /* 0x000fe4000f8e02ff */
[----:B------:R-:W-:Y:S02]  /*6d30*/  USEL UR5, UR37, UR5, !UP1 ;  /* 0x0000000525057287 */ /* 0x000fe4000c800000 */
[----:B------:R-:W-:Y:S01]  /*6d40*/  UISETP.GE.AND UP0, UPT, UR8, UR4, UPT ;  /* 0x000000040800728c */ /* 0x000fe2000bf06270 */
[----:B------:R-:W-:Y:S01]  /*6d50*/  UMOV UR6, UR11 ;  /* 0x0000000b00067c82 */ /* 0x000fe20008000000 */
[----:B------:R-:W-:Y:S02]  /*6d60*/  UIMAD.WIDE.U32 UR10, UR8, UR40, URZ ;  /* 0x00000028080a72a5 */ /* 0x000fe4000f8e00ff */
[----:B------:R-:W-:Y:S04]  /*6d70*/  @UP2 USHF.R.U32.HI UR9, URZ, UR41, UR6 ;  /* 0x00000029ff092299 */ /* 0x000fe80008011606 */
[----:B------:R-:W-:Y:S01]  /*6d80*/  UIMAD UR6, UR39, UR9, URZ ;  /* 0x00000009270672a4 */ /* 0x000fe2000f8e02ff */
[----:B------:R-:W-:Y:S03]  /*6d90*/  UMOV UR4, UR11 ;  /* 0x0000000b00047c82 */ /* 0x000fe60008000000 */
[----:B------:R-:W-:Y:S02]  /*6da0*/  UISETP.GE.OR UP0, UPT, UR5, UR6, UP0 ;  /* 0x000000060500728c */ /* 0x000fe40008706670 */
[----:B------:R-:W-:Y:S02]  /*6db0*/  USHF.R.U32.HI UR4, URZ, UR41, UR4 ;  /* 0x00000029ff047299 */ /* 0x000fe40008011604 */
[----:B------:R-:W-:Y:S02]  /*6dc0*/  UIMAD.WIDE.U32 UR6, UR5, UR40, URZ ;  /* 0x00000028050672a5 */ /* 0x000fe4000f8e00ff */
[----:B------:R-:W-:Y:S02]  /*6dd0*/  USEL UR11, UR8, UR4, !UP2 ;  /* 0x00000004080b7287 */ /* 0x000fe4000d000000 */
[----:B------:R-:W-:Y:S02]  /*6de0*/  UIADD3 UR6, UPT, UPT, -UR5, URZ, URZ ;  /* 0x000000ff05067290 */ /* 0x000fe4000fffe1ff */
[----:B------:R-:W-:Y:S02]  /*6df0*/  UIADD3 UR10, UPT, UPT, -UR11, URZ, URZ ;  /* 0x000000ff0b0a7290 */ /* 0x000fe4000fffe1ff */
[----:B------:R-:W-:Y:S02]  /*6e00*/  UIMAD UR6, UR42, UR6, UR37 ;  /* 0x000000062a0672a4 */ /* 0x000fe4000f8e0225 */
[----:B------:R-:W-:Y:S01]  /*6e10*/  UIMAD UR10, UR39, UR10, UR8 ;  /* 0x0000000a270a72a4 */ /* 0x000fe2000f8e0208 */
[----:B------:R-:W-:Y:S01]  /*6e20*/  @!UP0 UMOV UR4, UR7 ;  /* 0x0000000700048c82 */ /* 0x000fe20008000000 */
[----:B------:R-:W-:Y:S02]  /*6e30*/  UIADD3 UR7, UPT, UPT, -UR8, URZ, URZ ;  /* 0x000000ff08077290 */ /* 0x000fe4000fffe1ff */
[----:B------:R-:W-:Y:S04]  /*6e40*/  @!UP0 USHF.R.U32.HI UR4, URZ, UR41, UR4 ;  /* 0x00000029ff048299 */ /* 0x000fe80008011604 */
[----:B------:R-:W-:Y:S04]  /*6e50*/  @!UP0 USEL UR4, UR5, UR4, !UP2 ;  /* 0x0000000405048287 */ /* 0x000fe8000d000000 */
[----:B------:R-:W-:Y:S02]  /*6e60*/  @!UP0 UIMAD UR9, UR9, UR10, UR4 ;  /* 0x0000000a090982a4 */ /* 0x000fe4000f8e0204 */
[----:B------:R-:W-:Y:S02]  /*6e70*/  @!UP0 UIADD3 UR10, UPT, UPT, UR11, -UR4, URZ ;  /* 0x800000040b0a8290 */ /* 0x000fe4000fffe0ff */
[----:B------:R-:W-:Y:S02]  /*6e80*/  UIMAD UR4, UR54, UR7, UR36 ;  /* 0x00000007360472a4 */ /* 0x000fe4000f8e0224 */
[----:B------:R-:W-:Y:S03]  /*6e90*/  @!UP0 UIMAD UR8, UR10, UR39, UR5 ;  /* 0x000000270a0882a4 */ /* 0x000fe6000f8e0205 */
[----:B------:R-:W-:Y:S02]  /*6ea0*/  @!UP0 UMOV UR5, UR9 ;  /* 0x0000000900058c82 */ /* 0x000fe40008000000 */
[----:B------:R-:W-:Y:S02]  /*6eb0*/  UIMAD UR37, UR5, UR42, UR6 ;  /* 0x0000002a052572a4 */ /* 0x000fe4000f8e0206 */
[----:B------:R-:W-:Y:S11]  /*6ec0*/  UIMAD UR36, UR8, UR54, UR4 ;  /* 0x00000036082472a4 */ /* 0x000ff6000f8e0204 */
[----:B------:R-:W-:Y:S01]  /*6ed0*/  @!UPT UIADD3 URZ, UPT, UPT, URZ, URZ, URZ ;  /* 0x000000fffffff290 */ /* 0x000fe2000fffe0ff */
.L_x_108:
[----:B------:R-:W-:Y:S01]  /*6ee0*/  UISETP.NE.AND UP0, UPT, UR38, 0x1, UPT ;  /* 0x000000012600788c */ /* 0x000fe2000bf05270 */
[----:B------:R-:W-:Y:S04]  /*6ef0*/  @P0 SHF.R.U32.HI R4, RZ, 0x10, R5 ;  /* 0x00000010ff040819 */ /* 0x000fe80000011605 */
[----:B------:R-:W-:Y:S06]  /*6f00*/  @P0 R2UR UR56, R4 ;  /* 0x00000000043802ca */ /* 0x000fec00000e0000 */
[----:B------:R-:W1:Y:S01]  /*6f10*/  @!UP0 LDCU.128 UR12, c[0x0][0xc10] ;  /* 0x00018200ff0c87ac */ /* 0x000e620008000c00 */
[----:B------:R-:W2:Y:S01]  /*6f20*/  @!UP0 LDCU UR5, c[0x0][0xc0c] ;  /* 0x00018180ff0587ac */ /* 0x000ea20008000800 */
[----:B------:R-:W3:Y:S01]  /*6f30*/  @!UP0 LDCU UR10, c[0x0][0xc20] ;  /* 0x00018400ff0a87ac */ /* 0x000ee20008000800 */
[----:B-1----:R-:W-:Y:S02]  /*6f40*/  UIMAD.WIDE.U32 UR8, UR37, UR12, URZ ;  /* 0x0000000c250872a5 */ /* 0x002fe4000f8e00ff */
[----:B------:R-:W-:Y:S02]  /*6f50*/  UIMAD.WIDE.U32 UR6, UR36, UR15, URZ ;  /* 0x0000000f240672a5 */ /* 0x000fe4000f8e00ff */
[----:B------:R-:W-:Y:S03]  /*6f60*/  @!UP0 UISETP.NE.AND UP1, UPT, UR14, 0x1, UPT ;  /* 0x000000010e00888c */ /* 0x000fe6000bf25270 */
[----:B------:R-:W-:Y:S01]  /*6f70*/  @!UP0 UMOV UR4, UR9 ;  /* 0x0000000900048c82 */ /* 0x000fe20008000000 */
[----:B--2---:R-:W-:Y:S02]  /*6f80*/  @!UP0 UISETP.NE.AND UP2, UPT, UR5, 0x1, UPT ;  /* 0x000000010500888c */ /* 0x004fe4000bf45270 */
[----:B------:R-:W-:Y:S01]  /*6f90*/  @!UP0 USHF.R.U32.HI UR4, URZ, UR13, UR4 ;  /* 0x0000000dff048299 */ /* 0x000fe20008011604 */
[----:B------:R-:W-:Y:S02]  /*6fa0*/  @!UP0 UMOV UR6, UR7 ;  /* 0x0000000700068c82 */ /* 0x000fe40008000000 */
[----:B---3--:R-:W-:Y:S02]  /*6fb0*/  @!UP0 USHF.R.U32.HI UR6, URZ, UR10, UR6 ;  /* 0x0000000aff068299 */ /* 0x008fe40008011606 */
[----:B------:R-:W-:Y:S02]  /*6fc0*/  @!UP0 USEL UR7, UR37, UR4, !UP2 ;  /* 0x0000000425078287 */ /* 0x000fe4000d000000 */
[----:B------:R-:W-:Y:S04]  /*6fd0*/  @!UP0 USEL UR6, UR36, UR6, !UP1 ;  /* 0x0000000624068287 */ /* 0x000fe8000c800000 */
[----:B------:R-:W-:Y:S02]  /*6fe0*/  @!UP0 UIADD3 UR4, UPT, UPT, -UR7, UR6, URZ ;  /* 0x0000000607048290 */ /* 0x000fe4000fffe1ff */
[----:B------:R-:W-:Y:S02]  /*6ff0*/  @!UP0 UIADD3 UR6, UPT, UPT, UR7, -UR6, URZ ;  /* 0x8000000607068290 */ /* 0x000fe4000fffe0ff */
[----:B------:R-:W-:Y:S02]  /*7000*/  @!UP0 UIMAD UR37, UR4, UR5, UR37 ;  /* 0x00000005042582a4 */ /* 0x000fe4000f8e0225 */
[----:B------:R-:W-:Y:S02]  /*7010*/  @!UP0 UIMAD UR36, UR6, UR14, UR36 ;  /* 0x0000000e062482a4 */ /* 0x000fe4000f8e0224 */
[----:B------:R-:W-:Y:S09]  /*7020*/  ULOP3.LUT UP0, URZ, UR59, 0x1b0, URZ, 0xc0, !UPT ;  /* 0x000001b03bff7892 */ /* 0x000ff2000f80c0ff */
[----:B------:R-:W-:Y:S05]  /*7030*/  BRA.U !UP0, `(.L_x_109) ;  /* 0x0000000108407547 */ /* 0x000fea000b800000 */
[----:B------:R-:W1:Y:S01]  /*7040*/  LDCU.64 UR8, c[0x4][0x80] ;  /* 0x01001000ff0877ac */ /* 0x000e620008000a00 */
[----:B------:R-:W-:Y:S01]  /*7050*/  MOV R15, 0x0 ;  /* 0x00000000000f7802 */ /* 0x000fe20000000f00 */
[----:B------:R-:W-:Y:S02]  /*7060*/  HFMA2 R12, -RZ, RZ, 0, 5.9604644775390625e-08 ;  /* 0x00000001ff0c7431 */ /* 0x000fe400000001ff */
[----:B------:R-:W-:Y:S02]  /*7070*/  IMAD.MOV.U32 R8, RZ, RZ, 0x70 ;  /* 0x00000070ff087424 */ /* 0x000fe400078e00ff */
[----:B------:R-:W-:Y:S01]  /*7080*/  IMAD.MOV.U32 R13, RZ, RZ, RZ ;  /* 0x000000ffff0d7224 */ /* 0x000fe200078e00ff */
[----:B------:R-:W2:Y:S01]  /*7090*/  LDCU.64 UR6, c[0x4][0x88] ;  /* 0x01001100ff0677ac */ /* 0x000ea20008000a00 */
[----:B------:R-:W3:Y:S01]  /*70a0*/  LDC.64 R14, c[0x4][R15] ;  /* 0x010000000f0e7b82 */ /* 0x000ee20000000a00 */
[----:B------:R-:W4:Y:S01]  /*70b0*/  LDCU.64 UR4, c[0x4][0x8] ;  /* 0x01000100ff0477ac */ /* 0x000f220008000a00 */
[----:B-1----:R-:W-:Y:S01]  /*70c0*/  MOV R5, UR9 ;  /* 0x0000000900057c02 */ /* 0x002fe20008000f00 */
[----:B------:R-:W-:Y:S01]  /*70d0*/  IMAD.U32 R4, RZ, RZ, UR8 ;  /* 0x00000008ff047e24 */ /* 0x000fe2000f8e00ff */
[----:B--2---:R-:W-:Y:S01]  /*70e0*/  MOV R7, UR7 ;  /* 0x0000000700077c02 */ /* 0x004fe20008000f00 */
[----:B------:R-:W-:Y:S01]  /*70f0*/  IMAD.U32 R6, RZ, RZ, UR6 ;  /* 0x00000006ff067e24 */ /* 0x000fe2000f8e00ff */
[----:B----4-:R-:W-:Y:S01]  /*7100*/  MOV R11, UR5 ;  /* 0x00000005000b7c02 */ /* 0x010fe20008000f00 */
[----:B------:R-:W-:Y:S02]  /*7110*/  IMAD.U32 R10, RZ, RZ, UR4 ;  /* 0x00000004ff0a7e24 */ /* 0x000fe4000f8e00ff */
[----:B------:R-:W-:Y:S07]  /*7120*/  LEPC R20, `(.L_x_109) ;  /* 0x000000001014794e */ /* 0x000fee0000000000 */
[----:B---3-5:R-:W-:Y:S05]  /*7130*/  CALL.ABS.NOINC R14 ;  /* 0x000000000e007343 */ /* 0x028fea0003c00000 */
.L_x_109:
[----:B------:R-:W-:Y:S01]  /*7140*/  LOP3.LUT P0, RZ, R150, 0x1b0, RZ, 0xc0, !PT ;  /* 0x000001b096ff7812 */ /* 0x000fe2000780c0ff */
[----:B------:R-:W-:Y:S11]  /*7150*/  BSSY.RECONVERGENT B6, `(.L_x_110) ;  /* 0x0000013000067945 */ /* 0x000ff60003800200 */
[----:B------:R-:W-:Y:S01]  /*7160*/  @!UPT UIADD3 URZ, UPT, UPT, URZ, URZ, URZ ;  /* 0x000000fffffff290 */ /* 0x000fe2000fffe0ff */
[----:B------:R-:W-:Y:S05]  /*7170*/  @!P0 BRA `(.L_x_111) ;  /* 0x0000000000408947 */ /* 0x000fea0003800000 */
        /* <DEDUP_REMOVED lines=16> */
.L_x_111:
[----:B------:R-:W-:Y:S05]  /*7280*/  BSYNC.RECONVERGENT B6 ;  /* 0x0000000000067941 */ /* 0x000fea0003800200 */
.L_x_110:
[----:B------:R-:W-:Y:S02]  /*7290*/  R2UR UR4, R147 ;  /* 0x00000000930472ca */ /* 0x000fe400000e0000 */
[----:B------:R-:W-:Y:S02]  /*72a0*/  ISETP.NE.U32.AND P3, PT, R138, RZ, PT ;  /* 0x000000ff8a00720c */ /* 0x000fe40003f65070 */
[----:B------:R-:W-:Y:S02]  /*72b0*/  ISETP.NE.U32.AND P4, PT, R134, RZ, PT ;  /* 0x000000ff8600720c */ /* 0x000fe40003f85070 */
[----:B------:R-:W-:Y:S02]  /*72c0*/  ISETP.NE.AND.EX P3, PT, R139, RZ, PT, P3 ;  /* 0x000000ff8b00720c */ /* 0x000fe40003f65330 */
[----:B------:R-:W-:Y:S02]  /*72d0*/  PLOP3.LUT P1, PT, PT, PT, PT, 0x8, 0x80 ;  /* 0x000000000080781c */ /* 0x000fe40003f2e170 */
[----:B------:R-:W-:Y:S03]  /*72e0*/  ISETP.NE.AND.EX P4, PT, R135, RZ, PT, P4 ;  /* 0x000000ff8700720c */ /* 0x000fe60003f85340 */
[----:B------:R-:W-:Y:S06]  /*72f0*/  UISETP.NE.AND UP1, UPT, UR4, URZ, UPT ;  /* 0x000000ff0400728c */ /* 0x000fec000bf25270 */
[----:B------:R-:W-:Y:S05]  /*7300*/  PLOP3.LUT P0, PT, PT, PT, UP1, 0x80, 0x8 ;  /* 0x000000000008781c */ /* 0x000fea0003f0f018 */
[----:B------:R-:W1:Y:S08]  /*7310*/  @UP1 LDCU.64 UR4, c[0x0][0x988] ;  /* 0x00013100ff0417ac */ /* 0x000e700008000a00 */
[----:B------:R-:W-:Y:S01]  /*7320*/  @P0 PLOP3.LUT P1, PT, P3, PT, PT, 0x80, 0x8 ;  /* 0x000000000008081c */ /* 0x000fe20001f2f070 */
[----:B-1----:R-:W-:Y:S04]  /*7330*/  @UP1 UISETP.NE.U32.AND UP0, UPT, UR4, URZ, UPT ;  /* 0x000000ff0400128c */ /* 0x002fe8000bf05070 */
[----:B------:R-:W-:Y:S04]  /*7340*/  @UP1 UISETP.NE.AND.EX UP0, UPT, UR5, URZ, UPT, UP0 ;  /* 0x000000ff0500128c */ /* 0x000fe8000bf05300 */
[----:B------:R-:W-:Y:S01]  /*7350*/  @UP1 USEL UR4, URZ, 0xffffffff, UP0 ;  /* 0xffffffffff041887 */ /* 0x000fe20008000000 */
[----:B------:R-:W-:Y:S11]  /*7360*/  @!P3 BRA `(.L_x_112) ;  /* 0x000000000030b947 */ /* 0x000ff60003800000 */
[----:B------:R-:W-:Y:S01]  /*7370*/  ISETP.NE.U32.AND P2, PT, R136, RZ, PT ;  /* 0x000000ff8800720c */ /* 0x000fe20003f45070 */
[----:B------:R-:W1:Y:S01]  /*7380*/  LDCU.64 UR6, c[0x0][0x358] ;  /* 0x00006b00ff0677ac */ /* 0x000e620008000a00 */
[----:B------:R-:W-:Y:S02]  /*7390*/  IMAD.MOV.U32 R145, RZ, RZ, 0x1 ;  /* 0x00000001ff917424 */ /* 0x000fe400078e00ff */
[----:B------:R-:W-:Y:S11]  /*73a0*/  ISETP.NE.AND.EX P2, PT, R137, RZ, PT, P2 ;  /* 0x000000ff8900720c */ /* 0x000ff60003f45320 */
[----:B------:R-:W-:Y:S02]  /*73b0*/  @!UPT UIADD3 URZ, UPT, UPT, URZ, URZ, URZ ;  /* 0x000000fffffff290 */ /* 0x000fe4000fffe0ff */
[----:B------:R-:W2:Y:S01]  /*73c0*/  @P2 LDC.64 R4, c[0x0][0x988] ;  /* 0x00026200ff042b82 */ /* 0x000ea20000000a00 */
[----:B------:R-:W-:Y:S04]  /*73d0*/  @P2 IMAD R0, R138, UR45, RZ ;  /* 0x0000002d8a002c24 */ /* 0x000fe8000f8e02ff */
[----:B--2---:R-:W-:Y:S04]  /*73e0*/  @P2 IMAD.WIDE R4, R0, 0x4, R4 ;  /* 0x0000000400042825 */ /* 0x004fe800078e0204 */
[----:B------:R-:W-:Y:S01]  /*73f0*/  HFMA2 R0, -RZ, RZ, 0, 5.9604644775390625e-08 ;  /* 0x00000001ff007431 */ /* 0x000fe200000001ff */
[----:B-1---5:R1:W5:Y:S04]  /*7400*/  @P2 LDG.E R71, desc[UR6][R4.64] ;  /* 0x0000000604472981 */ /* 0x022368000c1e1900 */
[----:B------:R-:W-:Y:S01]  /*7410*/  @!P2 PRMT R145, R0, 0x7610, R145 ;  /* 0x000076100091a816 */ /* 0x000fe20000000091 */
[----:B-1----:R-:W2:Y:S06]  /*7420*/  @!P2 LDC R71, c[0x0][0x980] ;  /* 0x00026000ff47ab82 */ /* 0x002eac0000000800 */
.L_x_112:
[----:B------:R-:W-:Y:S05]  /*7430*/  @!P4 BRA `(.L_x_113) ;  /* 0x000000000024c947 */ /* 0x000fea0003800000 */
[----:B------:R-:W-:Y:S01]  /*7440*/  ISETP.NE.U32.AND P2, PT, R132, RZ, PT ;  /* 0x000000ff8400720c */ /* 0x000fe20003f45070 */
[----:B------:R-:W1:Y:S03]  /*7450*/  LDCU.64 UR6, c[0x0][0x358] ;  /* 0x00006b00ff0677ac */ /* 0x000e660008000a00 */
[----:B------:R-:W-:Y:S11]  /*7460*/  ISETP.NE.AND.EX P2, PT, R133, RZ, PT, P2 ;  /* 0x000000ff8500720c */ /* 0x000ff60003f45320 */
[----:B------:R-:W-:Y:S02]  /*7470*/  @!UPT UIADD3 URZ, UPT, UPT, URZ, URZ, URZ ;  /* 0x000000fffffff290 */ /* 0x000fe4000fffe0ff */
[----:B------:R-:W3:Y:S01]  /*7480*/  @P2 LDC.64 R4, c[0x0][0x9a8] ;  /* 0x00026a00ff042b82 */ /* 0x000ee20000000a00 */
[----:B------:R-:W-:Y:S04]  /*7490*/  @P2 IMAD R0, R134, UR45, RZ ;  /* 0x0000002d86002c24 */ /* 0x000fe8000f8e02ff */
[----:B---3--:R-:W-:Y:S05]  /*74a0*/  @P2 IMAD.WIDE R4, R0, 0x4, R4 ;  /* 0x0000000400042825 */ /* 0x008fea00078e0204 */
[----:B-1---5:R1:W5:Y:S02]  /*74b0*/  @P2 LDG.E R70, desc[UR6][R4.64] ;  /* 0x0000000604462981 */ /* 0x022364000c1e1900 */
[----:B-1----:R-:W3:Y:S02]  /*74c0*/  @!P2 LDC R70, c[0x0][0x9a0] ;  /* 0x00026800ff46ab82 */ /* 0x002ee40000000800 */
.L_x_113:
[----:B--2--5:R-:W-:Y:S01]  /*74d0*/  @P0 FSETP.NEU.AND P4, PT, R71, RZ, PT ;  /* 0x000000ff4700020b */ /* 0x024fe20003f8d000 */
[----:B------:R-:W-:Y:S01]  /*74e0*/  IMAD.U32 R0, RZ, RZ, UR4 ;  /* 0x00000004ff007e24 */ /* 0x000fe2000f8e00ff */
[----:B------:R-:W-:Y:S01]  /*74f0*/  @P0 LOP3.LUT P2, RZ, R145, 0xff, RZ, 0xc0, !PT ;  /* 0x000000ff91ff0812 */ /* 0x000fe2000784c0ff */
[----:B------:R-:W-:Y:S01]  /*7500*/  BSSY B1, `(.L_x_114) ;  /* 0x000003e000017945 */ /* 0x000fe20003800000 */
[----:B------:R-:W-:Y:S01]  /*7510*/  @P0 SEL R3, RZ, 0xffffffff, P4 ;  /* 0xffffffffff030807 */ /* 0x000fe20002000000 */
[----:B------:R-:W-:Y:S01]  /*7520*/  IMAD.IADD R2, R69, 0x1, R2 ;  /* 0x0000000145027824 */ /* 0x000fe200078e0202 */
[----:B------:R-:W-:Y:S02]  /*7530*/  LEA R151, R68, UR44, 0x3 ;  /* 0x0000002c44977c11 */ /* 0x000fe4000f8e18ff */
[----:B------:R-:W-:Y:S02]  /*7540*/  CS2R R18, SRZ ;  /* 0x0000000000127805 */ /* 0x000fe4000001ff00 */
[----:B------:R-:W-:Y:S02]  /*7550*/  @P1 SEL R3, R0, R3, !P2 ;  /* 0x0000000300031207 */ /* 0x000fe40005000000 */
[----:B------:R-:W-:Y:S02]  /*7560*/  CS2R R16, SRZ ;  /* 0x0000000000107805 */ /* 0x000fe4000001ff00 */
[----:B------:R-:W-:Y:S02]  /*7570*/  PLOP3.LUT P5, PT, PT, PT, PT, 0x8, 0x80 ;  /* 0x000000000080781c */ /* 0x000fe40003fae170 */
[----:B------:R-:W-:Y:S02]  /*7580*/  CS2R R26, SRZ ;  /* 0x00000000001a7805 */ /* 0x000fe4000001ff00 */
[----:B------:R-:W-:Y:S02]  /*7590*/  @P0 LOP3.LUT R3, R3, 0x1, RZ, 0xc0, !PT ;  /* 0x0000000103030812 */ /* 0x000fe400078ec0ff */
[----:B------:R-:W-:Y:S02]  /*75a0*/  CS2R R24, SRZ ;  /* 0x0000000000187805 */ /* 0x000fe4000001ff00 */
[----:B------:R-:W-:Y:S02]  /*75b0*/  CS2R R30, SRZ ;  /* 0x00000000001e7805 */ /* 0x000fe4000001ff00 */
[----:B------:R-:W-:Y:S02]  /*75c0*/  CS2R R28, SRZ ;  /* 0x00000000001c7805 */ /* 0x000fe4000001ff00 */
[----:B------:R-:W-:Y:S02]  /*75d0*/  ISETP.NE.U32.OR P1, PT, R3, 0x1, !P0 ;  /* 0x000000010300780c */ /* 0x000fe40004725470 */
[----:B------:R-:W-:Y:S02]  /*75e0*/  CS2R R34, SRZ ;  /* 0x0000000000227805 */ /* 0x000fe4000001ff00 */
[----:B------:R-:W-:Y:S09]  /*75f0*/  CS2R R32, SRZ ;  /* 0x0000000000207805 */ /* 0x000ff2000001ff00 */
[----:B------:R-:W-:Y:S04]  /*7600*/  @P1 SHF.L.U32 R0, R140, 0x1f, RZ ;  /* 0x0000001f8c001819 */ /* 0x000fe800000006ff */
[----:B------:R1:W2:Y:S02]  /*7610*/  @P1 SYNCS.PHASECHK.TRANS64.TRYWAIT P0, [UR44+0x140], R0 ;  /* 0x00014000ff0015a7 */ /* 0x0002a4000800112c */
[----:B-1----:R-:W-:Y:S04]  /*7620*/  SHF.L.U32 R0, R142, 0x1f, RZ ;  /* 0x0000001f8e007819 */ /* 0x002fe800000006ff */
[----:B------:R1:W4:Y:S01]  /*7630*/  SYNCS.PHASECHK.TRANS64.TRYWAIT P4, [R151+URZ+0x170], R0 ;  /* 0x00017000970075a7 */ /* 0x00032200080811ff */
[----:B--2---:R-:W-:Y:S01]  /*7640*/  @P1 PLOP3.LUT P5, PT, P0, PT, PT, 0x8, 0x80 ;  /* 0x000000000080181c */ /* 0x004fe200007ae170 */
[----:B------:R-:W-:Y:S01]  /*7650*/  @!UPT UIADD3 URZ, UPT, UPT, URZ, URZ, URZ ;  /* 0x000000fffffff290 */ /* 0x000fe2000fffe0ff */
[----:B-1----:R-:W-:Y:S11]  /*7660*/  @!P1 BRA `(.L_x_115) ;  /* 0x00000000009c9947 */ /* 0x002ff60003800000 */
[----:B------:R-:W-:Y:S01]  /*7670*/  ISETP.NE.U32.AND P0, PT, RZ, UR60, PT ;  /* 0x0000003cff007c0c */ /* 0x000fe2000bf05070 */
[----:B------:R-:W-:Y:S01]  /*7680*/  BSSY B0, `(.L_x_116) ;  /* 0x0000016000007945 */ /* 0x000fe20003800000 */
[----:B------:R-:W-:Y:S02]  /*7690*/  FSETP.NEU.AND P2, PT, R71, RZ, PT ;  /* 0x000000ff4700720b */ /* 0x000fe40003f4d000 */
[----:B------:R-:W-:Y:S02]  /*76a0*/  CS2R R34, SRZ ;  /* 0x0000000000227805 */ /* 0x000fe4000001ff00 */
[----:B------:R-:W-:Y:S02]  /*76b0*/  ISETP.NE.AND.EX P0, PT, RZ, UR61, PT, P0 ;  /* 0x0000003dff007c0c */ /* 0x000fe4000bf05300 */
[----:B------:R-:W-:Y:S02]  /*76c0*/  CS2R R32, SRZ ;  /* 0x0000000000207805 */ /* 0x000fe4000001ff00 */
[----:B------:R-:W-:Y:S02]  /*76d0*/  LOP3.LUT P1, RZ, R145, 0xff, RZ, 0xc0, !PT ;  /* 0x000000ff91ff7812 */ /* 0x000fe4000782c0ff */
[----:B------:R-:W-:Y:S02]  /*76e0*/  CS2R R30, SRZ ;  /* 0x00000000001e7805 */ /* 0x000fe4000001ff00 */
[----:B------:R-:W-:Y:S02]  /*76f0*/  SEL R3, RZ, 0xffffffff, P2 ;  /* 0xffffffffff037807 */ /* 0x000fe40001000000 */
[----:B------:R-:W-:Y:S02]  /*7700*/  CS2R R28, SRZ ;  /* 0x00000000001c7805 */ /* 0x000fe4000001ff00 */
[----:B------:R-:W-:Y:S02]  /*7710*/  SEL R4, RZ, 0xffffffff, P0 ;  /* 0xffffffffff047807 */ /* 0x000fe40000000000 */
[----:B------:R-:W-:Y:S02]  /*7720*/  CS2R R26, SRZ ;  /* 0x00000000001a7805 */ /* 0x000fe4000001ff00 */
[----:B------:R-:W-:Y:S02]  /*7730*/  CS2R R24, SRZ ;  /* 0x0000000000187805 */ /* 0x000fe4000001ff00 */
[----:B------:R-:W-:Y:S02]  /*7740*/  CS2R R18, SRZ ;  /* 0x0000000000127805 */ /* 0x000fe4000001ff00 */
[----:B------:R-:W-:Y:S02]  /*7750*/  @P3 SEL R3, R4, R3, !P1 ;  /* 0x0000000304033207 */ /* 0x000fe40004800000 */
[----:B------:R-:W-:Y:S02]  /*7760*/  CS2R R16, SRZ ;  /* 0x0000000000107805 */ /* 0x000fe4000001ff00 */
[----:B------:R-:W-:Y:S04]  /*7770*/  LOP3.LUT R3, R3, 0x1, RZ, 0xc0, !PT ;  /* 0x0000000103037812 */ /* 0x000fe800078ec0ff */
[----:B------:R-:W-:Y:S01]  /*7780*/  ISETP.NE.U32.AND P0, PT, R3, 0x1, PT ;  /* 0x000000010300780c */ /* 0x000fe20003f05070 */
[----:B------:R-:W-:Y:S01]  /*7790*/  @!UPT UIADD3 URZ, UPT, UPT, URZ, URZ, URZ ;  /* 0x000000fffffff290 */ /* 0x000fe2000fffe0ff */
[----:B------:R-:W-:Y:S11]  /*77a0*/  @!P5 BRA `(.L_x_117) ;  /* 0x00000000000cd947 */ /* 0x000ff60003800000 */
[----:B------:R-:W-:Y:S04]  /*77b0*/  SHF.L.U32 R4, R140, 0x1f, RZ ;  /* 0x0000001f8c047819 */ /* 0x000fe800000006ff */
[----:B------:R-:W1:Y:S02]  /*77c0*/  SYNCS.PHASECHK.TRANS64.TRYWAIT P1, [UR44+0x140], R4 ;  /* 0x00014004ff0075a7 */ /* 0x000e64000802112c */
[----:B-1----:R-:W-:Y:S05]  /*77d0*/  @!P1 BRA `(.L_x_118) ;  /* 0x00000028004c9947 */ /* 0x002fea0003800000 */
.L_x_117:
[----:B------:R-:W-:Y:S05]  /*77e0*/  BSYNC B0 ;  /* 0x0000000000007941 */ /* 0x000fea0003800000 */
.L_x_116:
[----:B------:R2:W1:Y:S01]  /*77f0*/  @P0 LDS.128 R32, [R144+UR44+0x200] ;  /* 0x0002002c90200984 */ /* 0x0004620008000c00 */
[----:B------:R-:W5:Y:S01]  /*7800*/  S2UR UR5, SR_CgaCtaId ;  /* 0x00000000000579c3 */ /* 0x000f620000008800 */
[----:B------:R-:W-:Y:S01]  /*7810*/  UIADD3 UR4, UPT, UPT, UR44, 0x148, URZ ;  /* 0x000001482c047890 */ /* 0x000fe2000fffe0ff */
[----:B------:R-:W-:Y:S01]  /*7820*/  LOP3.LUT R140, R140, 0x1, RZ, 0x3c, !PT ;  /* 0x000000018c8c7812 */ /* 0x000fe200078e3cff */
[----:B------:R2:W1:Y:S04]  /*7830*/  @P0 LDS.128 R28, [R143+0x10] ;  /* 0x000010008f1c0984 */ /* 0x0004680000000c00 */
[----:B------:R2:W1:Y:S04]  /*7840*/  @P0 LDS.128 R24, [R149+0x20] ;  /* 0x0000200095180984 */ /* 0x0004680000000c00 */
[----:B------:R2:W1:Y:S01]  /*7850*/  @P0 LDS.128 R16, [R148+0x30] ;  /* 0x0000300094100984 */ /* 0x0004620000000c00 */
[----:B------:R-:W-:Y:S01]  /*7860*/  @!PT LDS RZ, [RZ] ;  /* 0x00000000fffff984 */ /* 0x000fe20000000800 */
[----:B------:R-:W-:Y:S01]  /*7870*/  @!PT LDS RZ, [RZ] ;  /* 0x00000000fffff984 */ /* 0x000fe20000000800 */
[----:B------:R-:W-:Y:S01]  /*7880*/  @!PT LDS RZ, [RZ] ;  /* 0x00000000fffff984 */ /* 0x000fe20000000800 */
[----:B------:R-:W-:Y:S01]  /*7890*/  @!PT LDS RZ, [RZ] ;  /* 0x00000000fffff984 */ /* 0x000fe20000000800 */
[----:B------:R3:W-:Y:S06]  /*78a0*/  MEMBAR.ALL.CTA ;  /* 0x0000000000007992 */ /* 0x0007ec0000008000 */
[----:B---3--:R-:W3:Y:S01]  /*78b0*/  FENCE.VIEW.ASYNC.S ;  /* 0x00000000000073c6 */ /* 0x008ee20000000000 */
[----:B-----5:R-:W-:Y:S09]  /*78c0*/  UPRMT UR4, UR5, 0x654, UR4 ;  /* 0x0000065405047896 */ /* 0x020ff20008000004 */
[----:B---3--:R-:W-:Y:S03]  /*78d0*/  SYNCS.ARRIVE.TRANS64.RED.A1T0 RZ, [UR4], RZ ;  /* 0x000000ffffff79a7 */ /* 0x008fe60008100404 */
.L_x_115:
[----:B------:R-:W-:Y:S05]  /*78e0*/  BSYNC B1 ;  /* 0x0000000000017941 */ /* 0x000fea0003800000 */
.L_x_114:
[----:B-1----:R-:W-:Y:S04]  /*78f0*/  SHF.R.U32.HI R3, RZ, 0x15, R2 ;  /* 0x00000015ff037819 */ /* 0x002fe80000011602 */
[----:B------:R-:W-:Y:S01]  /*7900*/  LOP3.LUT P0, RZ, R3, 0x3, R146, 0x48, !PT ;  /* 0x0000000303ff7812 */ /* 0x000fe20007804892 */
[----:B------:R-:W-:Y:S01]  /*7910*/  @!UPT UIADD3 URZ, UPT, UPT, URZ, URZ, URZ ;  /* 0x000000fffffff290 */ /* 0x000fe2000fffe0ff */
[----:B----4-:R-:W-:Y:S11]  /*7920*/  @P4 BRA `(.L_x_119) ;  /* 0x0000000000084947 */ /* 0x010ff60003800000 */
[----:B------:R-:W1:Y:S02]  /*7930*/  SYNCS.PHASECHK.TRANS64.TRYWAIT P1, [R151+URZ+0x170], R0 ;  /* 0x00017000970075a7 */ /* 0x000e6400080211ff */
[----:B-1----:R-:W-:Y:S05]  /*7940*/  @!P1 BRA `(.L_x_120) ;  /* 0x0000002800089947 */ /* 0x002fea0003800000 */
.L_x_119:
[----:B------:R-:W-:Y:S05]  /*7950*/  @!P0 BRA `(.L_x_121) ;  /* 0x0000000000408947 */ /* 0x000fea0003800000 */
[----:B------:R-:W4:Y:S01]  /*7960*/  LDCU.64 UR8, c[0x4][0x70] ;  /* 0x01000e00ff0877ac */ /* 0x000f220008000a00 */
[----:B------:R-:W-:Y:S01]  /*7970*/  MOV R15, 0x0 ;  /* 0x00000000000f7802 */ /* 0x000fe20000000f00 */
[----:B------:R-:W-:Y:S02]  /*7980*/  HFMA2 R12, -RZ, RZ, 0, 5.9604644775390625e-08 ;  /* 0x00000001ff0c7431 */ /* 0x000fe400000001ff */
[----:B------:R-:W-:Y:S02]  /*7990*/  IMAD.MOV.U32 R8, RZ, RZ, 0x192 ;  /* 0x00000192ff087424 */ /* 0x000fe400078e00ff */
[----:B------:R-:W-:Y:S01]  /*79a0*/  IMAD.MOV.U32 R13, RZ, RZ, RZ ;  /* 0x000000ffff0d7224 */ /* 0x000fe200078e00ff */
[----:B------:R-:W5:Y:S01]  /*79b0*/  LDCU.64 UR6, c[0x4][0x78] ;  /* 0x01000f00ff0677ac */ /* 0x000f620008000a00 */
[----:B------:R-:W1:Y:S01]  /*79c0*/  LDC.64 R14, c[0x4][R15] ;  /* 0x010000000f0e7b82 */ /* 0x000e620000000a00 */
[----:B------:R-:W2:Y:S01]  /*79d0*/  LDCU.64 UR4, c[0x4][0x10] ;  /* 0x01000200ff0477ac */ /* 0x000ea20008000a00 */
[----:B----4-:R-:W-:Y:S01]  /*79e0*/  MOV R5, UR9 ;  /* 0x0000000900057c02 */ /* 0x010fe20008000f00 */
[----:B------:R-:W-:Y:S01]  /*79f0*/  IMAD.U32 R4, RZ, RZ, UR8 ;  /* 0x00000008ff047e24 */ /* 0x000fe2000f8e00ff */
[----:B-----5:R-:W-:Y:S01]  /*7a00*/  MOV R7, UR7 ;  /* 0x0000000700077c02 */ /* 0x020fe20008000f00 */
[----:B------:R-:W-:Y:S01]  /*7a10*/  IMAD.U32 R6, RZ, RZ, UR6 ;  /* 0x00000006ff067e24 */ /* 0x000fe2000f8e00ff */
[----:B--2---:R-:W-:Y:S01]  /*7a20*/  MOV R11, UR5 ;  /* 0x00000005000b7c02 */ /* 0x004fe20008000f00 */
[----:B------:R-:W-:Y:S02]  /*7a30*/  IMAD.U32 R10, RZ, RZ, UR4 ;  /* 0x00000004ff0a7e24 */ /* 0x000fe4000f8e00ff */
[----:B------:R-:W-:Y:S07]  /*7a40*/  LEPC R20, `(.L_x_121) ;  /* 0x000000001014794e */ /* 0x000fee0000000000 */
[----:B-1-3--:R-:W-:Y:S05]  /*7a50*/  CALL.ABS.NOINC R14 ;  /* 0x000000000e007343 */ /* 0x00afea0003c00000 */
.L_x_121:
[----:B------:R-:W-:Y:S01]  /*7a60*/  LOP3.LUT P0, RZ, R131, 0x60, RZ, 0xc0, !PT ;  /* 0x0000006083ff7812 */ /* 0x000fe2000780c0ff */
[----:B------:R-:W-:Y:S05]  /*7a70*/  WARPSYNC.ALL ;  /* 0x0000000000007948 */ /* 0x000fea0003800000 */
[----:B------:R-:W-:Y:S01]  /*7a80*/  R2UR UR4, R2 ;  /* 0x00000000020472ca */ /* 0x000fe200000e0000 */
[----:B------:R-:W-:Y:S01]  /*7a90*/  BSSY.RECONVERGENT B0, `(.L_x_122) ;  /* 0x0000180000007945 */ /* 0x000fe20003800200 */
[----:B------:R-:W-:Y:S02]  /*7aa0*/  F2FP.F16.E4M3.UNPACK_B R2, R32 ;  /* 0x00000020ff02723e */ /* 0x000fe400020006ff */
[-C--:B------:R-:W-:Y:S02]  /*7ab0*/  F2FP.F16.E4M3.UNPACK_B R21, R33.reuse ;  /* 0x00000021ff15723e */ /* 0x080fe400020006ff */
[----:B------:R-:W-:Y:S01]  /*7ac0*/  F2FP.F16.E4M3.UNPACK_B R12, R28 ;  /* 0x0000001cff0c723e */ /* 0x000fe200020006ff */
[----:B-1----:R-:W-:Y:S01]  /*7ad0*/  HADD2.F32 R0, -RZ, R2.H0_H0 ;  /* 0x20000002ff007230 */ /* 0x002fe20000004100 */
[----:B------:R-:W-:Y:S01]  /*7ae0*/  F2FP.F16.E4M3.UNPACK_B R32, R32.H1 ;  /* 0x00000020ff20723e */ /* 0x000fe200030006ff */
[--C-:B------:R-:W-:Y:S01]  /*7af0*/  HADD2.F32 R73, -RZ, R21.reuse.H0_H0 ;  /* 0x20000015ff497230 */ /* 0x100fe20000004100 */
[----:B------:R-:W-:Y:S01]  /*7b00*/  F2FP.F16.E4M3.UNPACK_B R33, R33.H1 ;  /* 0x00000021ff21723e */ /* 0x000fe200030006ff */
[----:B------:R-:W-:Y:S01]  /*7b10*/  HADD2.F32 R74, -RZ, R21.H1_H1 ;  /* 0x30000015ff4a7230 */ /* 0x000fe20000004100 */
[-C--:B------:R-:W-:Y:S01]  /*7b20*/  F2FP.F16.E4M3.UNPACK_B R20, R34.reuse ;  /* 0x00000022ff14723e */ /* 0x080fe200020006ff */
[--C-:B------:R-:W-:Y:S01]  /*7b30*/  HADD2.F32 R3, -RZ, R32.reuse.H0_H0 ;  /* 0x20000020ff037230 */ /* 0x100fe20000004100 */
[----:B------:R-:W-:Y:S01]  /*7b40*/  F2FP.F16.E4M3.UNPACK_B R15, R34.H1 ;  /* 0x00000022ff0f723e */ /* 0x000fe200030006ff */
[----:B------:R-:W-:Y:S01]  /*7b50*/  HADD2.F32 R72, -RZ, R32.H1_H1 ;  /* 0x30000020ff487230 */ /* 0x000fe20000004100 */
[-C--:B------:R-:W-:Y:S01]  /*7b60*/  F2FP.F16.E4M3.UNPACK_B R14, R35.reuse ;  /* 0x00000023ff0e723e */ /* 0x080fe200020006ff */
[--C-:B------:R-:W-:Y:S01]  /*7b70*/  HADD2.F32 R75, -RZ, R33.reuse.H0_H0 ;  /* 0x20000021ff4b7230 */ /* 0x100fe20000004100 */
[----:B------:R-:W-:Y:S01]  /*7b80*/  F2FP.F16.E4M3.UNPACK_B R13, R35.H1 ;  /* 0x00000023ff0d723e */ /* 0x000fe200030006ff */
[----:B------:R-:W-:Y:S01]  /*7b90*/  HADD2.F32 R76, -RZ, R33.H1_H1 ;  /* 0x30000021ff4c7230 */ /* 0x000fe20000004100 */
[----:B------:R-:W-:Y:S01]  /*7ba0*/  F2FP.F16.E4M3.UNPACK_B R28, R28.H1 ;  /* 0x0000001cff1c723e */ /* 0x000fe200030006ff */
[--C-:B------:R-:W-:Y:S01]  /*7bb0*/  HADD2.F32 R77, -RZ, R20.reuse.H0_H0 ;  /* 0x20000014ff4d7230 */ /* 0x100fe20000004100 */
[-C--:B------:R-:W-:Y:S01]  /*7bc0*/  F2FP.F16.E4M3.UNPACK_B R11, R29.reuse ;  /* 0x0000001dff0b723e */ /* 0x080fe200020006ff */
        /* <DEDUP_REMOVED lines=43> */
[----:B------:R-:W-:Y:S01]  /*7e80*/  IADD3 R151, PT, PT, R151, 0x180, RZ ;  /* 0x0000018097977810 */ /* 0x000fe20007ffe0ff */
[----:B------:R-:W-:Y:S01]  /*7e90*/  HADD2.F32 R100, -RZ, R6.H1_H1 ;  /* 0x30000006ff647230 */ /* 0x000fe20000004100 */
[----:B------:R-:W-:Y:S01]  /*7ea0*/  IADD3 R68, PT, PT, R68, 0x1, RZ ;  /* 0x0000000144447810 */ /* 0x000fe20007ffe0ff */
[--C-:B------:R-:W-:Y:S01]  /*7eb0*/  HADD2.F32 R101, -RZ, R5.reuse.H0_H0 ;  /* 0x20000005ff657230 */ /* 0x100fe20000004100 */
[----:B------:R-:W-:Y:S01]  /*7ec0*/  LOP3.LUT R151, R151, 0xfefffff8, RZ, 0xc0, !PT ;  /* 0xfefffff897977812 */ /* 0x000fe200078ec0ff */
[----:B------:R-:W-:Y:S02]  /*7ed0*/  HADD2.F32 R102, -RZ, R5.H1_H1 ;  /* 0x30000005ff667230 */ /* 0x000fe40000004100 */
[--C-:B------:R-:W-:Y:S02]  /*7ee0*/  HADD2.F32 R103, -RZ, R4.reuse.H0_H0 ;  /* 0x20000004ff677230 */ /* 0x100fe40000004100 */
[----:B------:R-:W-:Y:S02]  /*7ef0*/  HADD2.F32 R104, -RZ, R4.H1_H1 ;  /* 0x30000004ff687230 */ /* 0x000fe40000004100 */
[----:B------:R-:W1:Y:S01]  /*7f00*/  LDTM.x64 R4, tmem[UR4] ;  /* 0x00000004000479ee */ /* 0x000e620008340000 */
[----:B------:R-:W-:Y:S01]  /*7f10*/  NOP ;  /* 0x0000000000007918 */ /* 0x000fe20000000000 */
[----:B-1----:R1:W-:Y:S01]  /*7f20*/  SYNCS.ARRIVE.TRANS64.RED.A1T0 RZ, [R151+URZ], RZ ;  /* 0x000000ff97ff79a7 */ /* 0x0023e200081004ff */
[----:B------:R-:W-:Y:S02]  /*7f30*/  HADD2.F32 R2, -RZ, R2.H1_H1 ;  /* 0x30000002ff027230 */ /* 0x000fe40000004100 */
[--C-:B------:R-:W-:Y:S02]  /*7f40*/  HADD2.F32 R105, -RZ, R106.reuse.H0_H0 ;  /* 0x2000006aff697230 */ /* 0x100fe40000004100 */
        /* <DEDUP_REMOVED lines=9> */
[C---:B---3--:R-:W-:Y:S01]  /*7fe0*/  FMUL R4, R70.reuse, R4 ;  /* 0x0000000446047220 */ /* 0x048fe20000400000 */
[C---:B------:R-:W-:Y:S01]  /*7ff0*/  FMUL R5, R70.reuse, R5 ;  /* 0x0000000546057220 */ /* 0x040fe20000400000 */
[C---:B------:R-:W-:Y:S01]  /*8000*/  FMUL R8, R70.reuse, R8 ;  /* 0x0000000846087220 */ /* 0x040fe20000400000 */
[C---:B------:R-:W-:Y:S01]  /*8010*/  FMUL R9, R70.reuse, R9 ;  /* 0x0000000946097220 */ /* 0x040fe20000400000 */
[C---:B------:R-:W-:Y:S01]  /*8020*/  FFMA R4, R71.reuse, R0, R4 ;  /* 0x0000000047047223 */ /* 0x040fe20000000004 */
[C---:B------:R-:W-:Y:S01]  /*8030*/  FFMA R5, R71.reuse, R2, R5 ;  /* 0x0000000247057223 */ /* 0x040fe20000000005 */
[C---:B------:R-:W-:Y:S01]  /*8040*/  FMUL R12, R70.reuse, R12 ;  /* 0x0000000c460c7220 */ /* 0x040fe20000400000 */
[C---:B------:R-:W-:Y:S01]  /*8050*/  FMUL R13, R70.reuse, R13 ;  /* 0x0000000d460d7220 */ /* 0x040fe20000400000 */
[C---:B------:R-:W-:Y:S01]  /*8060*/  FMUL R0, R70.reuse, R16 ;  /* 0x0000001046007220 */ /* 0x040fe20000400000 */
[C---:B------:R-:W-:Y:S01]  /*8070*/  FMUL R2, R70.reuse, R17 ;  /* 0x0000001146027220 */ /* 0x040fe20000400000 */
[C---:B------:R-:W-:Y:S01]  /*8080*/  FMUL R17, R70.reuse, R24 ;  /* 0x0000001846117220 */ /* 0x040fe20000400000 */
[--C-:B------:R-:W-:Y:S02]  /*8090*/  HADD2.F32 R125, -RZ, R126.reuse.H0_H0 ;  /* 0x2000007eff7d7230 */ /* 0x100fe40000004100 */
[C---:B------:R-:W-:Y:S01]  /*80a0*/  FMUL R6, R70.reuse, R6 ;  /* 0x0000000646067220 */ /* 0x040fe20000400000 */
[----:B------:R-:W-:Y:S02]  /*80b0*/  HADD2.F32 R126, -RZ, R126.H1_H1 ;  /* 0x3000007eff7e7230 */ /* 0x000fe40000004100 */
[C---:B------:R-:W-:Y:S01]  /*80c0*/  FMUL R7, R70.reuse, R7 ;  /* 0x0000000746077220 */ /* 0x040fe20000400000 */
[C---:B------:R-:W-:Y:S01]  /*80d0*/  FMUL R10, R70.reuse, R10 ;  /* 0x0000000a460a7220 */ /* 0x040fe20000400000 */
[C---:B------:R-:W-:Y:S01]  /*80e0*/  FFMA R6, R71.reuse, R3, R6 ;  /* 0x0000000347067223 */ /* 0x040fe20000000006 */
[C---:B------:R-:W-:Y:S01]  /*80f0*/  FMUL R11, R70.reuse, R11 ;  /* 0x0000000b460b7220 */ /* 0x040fe20000400000 */
[C---:B------:R-:W-:Y:S01]  /*8100*/  FFMA R7, R71.reuse, R72, R7 ;  /* 0x0000004847077223 */ /* 0x040fe20000000007 */
[C---:B------:R-:W-:Y:S01]  /*8110*/  FFMA R8, R71.reuse, R73, R8 ;  /* 0x0000004947087223 */ /* 0x040fe20000000008 */
[C---:B------:R-:W-:Y:S01]  /*8120*/  FFMA R9, R71.reuse, R74, R9 ;  /* 0x0000004a47097223 */ /* 0x040fe20000000009 */
[C---:B------:R-:W-:Y:S01]  /*8130*/  FFMA R10, R71.reuse, R75, R10 ;  /* 0x0000004b470a7223 */ /* 0x040fe2000000000a */
[C---:B------:R-:W-:Y:S01]  /*8140*/  FFMA R11, R71.reuse, R76, R11 ;  /* 0x0000004c470b7223 */ /* 0x040fe2000000000b */
[C---:B------:R-:W-:Y:S01]  /*8150*/  FFMA R12, R71.reuse, R77, R12 ;  /* 0x0000004d470c7223 */ /* 0x040fe2000000000c */
[----:B------:R-:W-:Y:S01]  /*8160*/  FFMA R13, R71, R78, R13 ;  /* 0x0000004e470d7223 */ /* 0x000fe2000000000d */
[----:B------:R-:W-:Y:S01]  /*8170*/  F2FP.SATFINITE.E4M3.F32.PACK_AB_MERGE_C R76, R7, R6, RZ ;  /* 0x00000006074c723e */ /* 0x000fe200048070ff */
[--C-:B------:R-:W-:Y:S02]  /*8180*/  HADD2.F32 R74, -RZ, R129.reuse.H0_H0 ;  /* 0x20000081ff4a7230 */ /* 0x100fe40000004100 */
[C---:B------:R-:W-:Y:S01]  /*8190*/  FMUL R7, R70.reuse, R20 ;  /* 0x0000001446077220 */ /* 0x040fe20000400000 */
[----:B------:R-:W-:Y:S01]  /*81a0*/  HADD2.F32 R75, -RZ, R129.H1_H1 ;  /* 0x30000081ff4b7230 */ /* 0x000fe20000004100 */
[----:B------:R-:W-:Y:S01]  /*81b0*/  F2FP.SATFINITE.E4M3.F32.PACK_AB_MERGE_C R129, R11, R10, RZ ;  /* 0x0000000a0b81723e */ /* 0x000fe200048070ff */
        /* <DEDUP_REMOVED lines=12> */
[----:B------:R-:W-:Y:S01]  /*8280*/  FFMA R3, R71, R83, R3 ;  /* 0x0000005347037223 */ /* 0x000fe20000000003 */
[C---:B------:R-:W-:Y:S01]  /*8290*/  FMUL R25, R70.reuse, R32 ;  /* 0x0000002046197220 */ /* 0x040fe20000400000 */
[----:B------:R-:W-:Y:S01]  /*82a0*/  F2FP.SATFINITE.E4M3.F32.PACK_AB_MERGE_C R14, R15, R14, RZ ;  /* 0x0000000e0f0e723e */ /* 0x000fe200048070ff */
[C---:B------:R-:W-:Y:S01]  /*82b0*/  FMUL R6, R70.reuse, R19 ;  /* 0x0000001346067220 */ /* 0x040fe20000400000 */
[C---:B------:R-:W-:Y:S01]  /*82c0*/  FMUL R11, R70.reuse, R22 ;  /* 0x00000016460b7220 */ /* 0x040fe20000400000 */
[C---:B------:R-:W-:Y:S01]  /*82d0*/  FMUL R22, R70.reuse, R29 ;  /* 0x0000001d46167220 */ /* 0x040fe20000400000 */
[C---:B------:R-:W-:Y:S01]  /*82e0*/  FMUL R29, R70.reuse, R36 ;  /* 0x00000024461d7220 */ /* 0x040fe20000400000 */
[C---:B------:R-:W-:Y:S01]  /*82f0*/  FFMA R6, R71.reuse, R84, R6 ;  /* 0x0000005447067223 */ /* 0x040fe20000000006 */
[C---:B------:R-:W-:Y:S01]  /*8300*/  FFMA R7, R71.reuse, R85, R7 ;  /* 0x0000005547077223 */ /* 0x040fe20000000007 */
[C---:B------:R-:W-:Y:S01]  /*8310*/  FFMA R10, R71.reuse, R86, R10 ;  /* 0x00000056470a7223 */ /* 0x040fe2000000000a */
[C---:B------:R-:W-:Y:S01]  /*8320*/  FFMA R11, R71.reuse, R87, R11 ;  /* 0x00000057470b7223 */ /* 0x040fe2000000000b */
[----:B------:R-:W-:Y:S01]  /*8330*/  FMUL R16, R70, R23 ;  /* 0x0000001746107220 */ /* 0x000fe20000400000 */
[----:B------:R-:W-:Y:S01]  /*8340*/  F2FP.SATFINITE.E4M3.F32.PACK_AB_MERGE_C R3, R6, R3, RZ ;  /* 0x000000030603723e */ /* 0x000fe200048070ff */
        /* <DEDUP_REMOVED lines=10> */
[----:B------:R-:W-:Y:S01]  /*83f0*/  FMUL R30, R70, R37 ;  /* 0x00000025461e7220 */ /* 0x000fe20000400000 */
[----:B------:R-:W-:Y:S01]  /*8400*/  F2FP.SATFINITE.E4M3.F32.PACK_AB_MERGE_C R16, R10, R7, R16 ;  /* 0x000000070a10723e */ /* 0x000fe20004807010 */
        /* <DEDUP_REMOVED lines=23> */
[----:B------:R-:W-:Y:S01]  /*8580*/  FFMA R31, R71, R103, R31 ;  /* 0x00000067471f7223 */ /* 0x000fe2000000001f */
[----:B------:R-:W-:Y:S01]  /*8590*/  FMUL R45, R70, R52 ;  /* 0x00000034462d7220 */ /* 0x000fe20000400000 */
[----:B------:R-:W-:Y:S01]  /*85a0*/  F2FP.SATFINITE.E4M3.F32.PACK_AB_MERGE_C R19, R28, R27, RZ ;  /* 0x0000001b1c13723e */ /* 0x000fe200048070ff */
[C---:B------:R-:W-:Y:S01]  /*85b0*/  FMUL R52, R70.reuse, R59 ;  /* 0x0000003b46347220 */ /* 0x040fe20000400000 */
[C---:B------:R-:W-:Y:S01]  /*85c0*/  FMUL R59, R70.reuse, R66 ;  /* 0x00000042463b7220 */ /* 0x040fe20000400000 */
[----:B------:R-:W-:Y:S01]  /*85d0*/  F2FP.SATFINITE.E4M3.F32.PACK_AB_MERGE_C R66, R13, R12, R14 ;  /* 0x0000000c0d42723e */ /* 0x000fe2000480700e */
[----:B------:R-:W-:Y:S01]  /*85e0*/  FMUL R32, R70, R39 ;  /* 0x0000002746207220 */ /* 0x000fe20000400000 */
[--C-:B------:R-:W-:Y:S01]  /*85f0*/  HADD2.F32 R107, -RZ, R108.reuse.H0_H0 ;  /* 0x2000006cff6b7230 */ /* 0x100fe20000004100 */
[----:B------:R-:W-:Y:S01]  /*8600*/  F2FP.SATFINITE.E4M3.F32.PACK_AB_MERGE_C R19, R26, R25, R19 ;  /* 0x000000191a13723e */ /* 0x000fe20004807013 */
[----:B------:R-:W-:Y:S02]  /*8610*/  HADD2.F32 R108, -RZ, R108.H1_H1 ;  /* 0x3000006cff6c7230 */ /* 0x000fe40000004100 */
[C---:B------:R-:W-:Y:S01]  /*8620*/  FFMA R32, R71.reuse, R104, R32 ;  /* 0x0000006847207223 */ /* 0x040fe20000000020 */
[C---:B------:R-:W-:Y:S01]  /*8630*/  FFMA R33, R71.reuse, R105, R33 ;  /* 0x0000006947217223 */ /* 0x040fe20000000021 */
[C---:B------:R-:W-:Y:S01]  /*8640*/  FFMA R34, R71.reuse, R106, R34 ;  /* 0x0000006a47227223 */ /* 0x040fe20000000022 */
[C---:B------:R-:W-:Y:S01]  /*8650*/  FMUL R35, R70.reuse, R42 ;  /* 0x0000002a46237220 */ /* 0x040fe20000400000 */
[----:B------:R-:W-:Y:S01]  /*8660*/  FMUL R42, R70, R49 ;  /* 0x00000031462a7220 */ /* 0x000fe20000400000 */
[----:B------:R-:W-:Y:S01]  /*8670*/  F2FP.SATFINITE.E4M3.F32.PACK_AB_MERGE_C R32, R32, R31, RZ ;  /* 0x0000001f2020723e */ /* 0x000fe200048070ff */
[C---:B------:R-:W-:Y:S01]  /*8680*/  FMUL R49, R70.reuse, R56 ;  /* 0x0000003846317220 */ /* 0x040fe20000400000 */
[C---:B------:R-:W-:Y:S01]  /*8690*/  FMUL R36, R70.reuse, R43 ;  /* 0x0000002b46247220 */ /* 0x040fe20000400000 */
[--C-:B------:R-:W-:Y:S02]  /*86a0*/  HADD2.F32 R111, -RZ, R112.reuse.H0_H0 ;  /* 0x20000070ff6f7230 */ /* 0x100fe40000004100 */
[C---:B------:R-:W-:Y:S01]  /*86b0*/  FFMA R35, R71.reuse, R107, R35 ;  /* 0x0000006b47237223 */ /* 0x040fe20000000023 */
[----:B------:R-:W-:Y:S02]  /*86c0*/  HADD2.F32 R112, -RZ, R112.H1_H1 ;  /* 0x30000070ff707230 */ /* 0x000fe40000004100 */
[C---:B------:R-:W-:Y:S01]  /*86d0*/  FMUL R39, R70.reuse, R46 ;  /* 0x0000002e46277220 */ /* 0x040fe20000400000 */
[C---:B------:R-:W-:Y:S01]  /*86e0*/  FFMA R36, R71.reuse, R108, R36 ;  /* 0x0000006c47247223 */ /* 0x040fe20000000024 */
[C---:B------:R-:W-:Y:S01]  /*86f0*/  FMUL R40, R70.reuse, R47 ;  /* 0x0000002f46287220 */ /* 0x040fe20000400000 */
[C---:B------:R-:W-:Y:S01]  /*8700*/  FFMA R37, R71.reuse, R109, R37 ;  /* 0x0000006d47257223 */ /* 0x040fe20000000025 */
[C---:B------:R-:W-:Y:S01]  /*8710*/  FFMA R38, R71.reuse, R110, R38 ;  /* 0x0000006e47267223 */ /* 0x040fe20000000026 */
        /* <DEDUP_REMOVED lines=8> */
[C---:B------:R-:W-:Y:S01]  /*87a0*/  FMUL R46, R70.reuse, R53 ;  /* 0x00000035462e7220 */ /* 0x040fe20000400000 */
[--C-:B------:R-:W-:Y:S02]  /*87b0*/  HADD2.F32 R119, -RZ, R120.reuse.H0_H0 ;  /* 0x20000078ff777230 */ /* 0x100fe40000004100 */
[C---:B------:R-:W-:Y:S01]  /*87c0*/  FMUL R50, R70.reuse, R57 ;  /* 0x0000003946327220 */ /* 0x040fe20000400000 */
[C---:B------:R-:W-:Y:S01]  /*87d0*/  FMUL R51, R70.reuse, R58 ;  /* 0x0000003a46337220 */ /* 0x040fe20000400000 */
[C---:B------:R-:W-:Y:S01]  /*87e0*/  FMUL R53, R70.reuse, R60 ;  /* 0x0000003c46357220 */ /* 0x040fe20000400000 */
[C---:B------:R-:W-:Y:S01]  /*87f0*/  FFMA R43, R71.reuse, R115, R43 ;  /* 0x00000073472b7223 */ /* 0x040fe2000000002b */
[----:B------:R-:W-:Y:S02]  /*8800*/  HADD2.F32 R120, -RZ, R120.H1_H1 ;  /* 0x30000078ff787230 */ /* 0x000fe40000004100 */
[C---:B------:R-:W-:Y:S01]  /*8810*/  FMUL R47, R70.reuse, R54 ;  /* 0x00000036462f7220 */ /* 0x040fe20000400000 */
[C---:B------:R-:W-:Y:S01]  /*8820*/  FMUL R57, R70.reuse, R64 ;  /* 0x0000004046397220 */ /* 0x040fe20000400000 */
[C---:B------:R-:W-:Y:S01]  /*8830*/  FMUL R58, R70.reuse, R65 ;  /* 0x00000041463a7220 */ /* 0x040fe20000400000 */
[C---:B------:R-:W-:Y:S01]  /*8840*/  FMUL R60, R70.reuse, R67 ;  /* 0x00000043463c7220 */ /* 0x040fe20000400000 */
[----:B------:R-:W-:Y:S01]  /*8850*/  FFMA R44, R71, R116, R44 ;  /* 0x00000074472c7223 */ /* 0x000fe2000000002c */
[----:B------:R-:W-:Y:S01]  /*8860*/  FMUL R48, R70, R55 ;  /* 0x0000003746307220 */ /* 0x000fe20000400000 */
[----:B------:R-:W-:Y:S01]  /*8870*/  F2FP.SATFINITE.E4M3.F32.PACK_AB_MERGE_C R64, R5, R4, R76 ;  /* 0x000000040540723e */ /* 0x000fe2000480704c */
[----:B------:R-:W-:Y:S01]  /*8880*/  FFMA R45, R71, R117, R45 ;  /* 0x00000075472d7223 */ /* 0x000fe2000000002d */
[----:B------:R-:W-:Y:S01]  /*8890*/  F2FP.SATFINITE.E4M3.F32.PACK_AB_MERGE_C R65, R9, R8, R129 ;  /* 0x000000080941723e */ /* 0x000fe20004807081 */
[C---:B------:R-:W-:Y:S01]  /*88a0*/  FFMA R46, R71.reuse, R118, R46 ;  /* 0x00000076472e7223 */ /* 0x040fe2000000002e */
[----:B------:R-:W-:Y:S01]  /*88b0*/  F2FP.SATFINITE.E4M3.F32.PACK_AB_MERGE_C R67, R2, R0, R3 ;  /* 0x000000000243723e */ /* 0x000fe20004807003 */
[--C-:B------:R-:W-:Y:S02]  /*88c0*/  HADD2.F32 R123, -RZ, R124.reuse.H0_H0 ;  /* 0x2000007cff7b7230 */ /* 0x100fe40000004100 */
[C---:B------:R-:W-:Y:S01]  /*88d0*/  FFMA R47, R71.reuse, R119, R47 ;  /* 0x00000077472f7223 */ /* 0x040fe2000000002f */
[----:B------:R-:W-:Y:S02]  /*88e0*/  HADD2.F32 R124, -RZ, R124.H1_H1 ;  /* 0x3000007cff7c7230 */ /* 0x000fe40000004100 */
[C---:B------:R-:W-:Y:S01]  /*88f0*/  FFMA R48, R71.reuse, R120, R48 ;  /* 0x0000007847307223 */ /* 0x040fe20000000030 */
[----:B------:R1:W-:Y:S01]  /*8900*/  STS.128 [R144+UR44+0x2200], R64 ;  /* 0x0022004090007988 */ /* 0x0003e20008000c2c */
[C---:B------:R-:W-:Y:S01]  /*8910*/  FFMA R49, R71.reuse, R121, R49 ;  /* 0x0000007947317223 */ /* 0x040fe20000000031 */
[C---:B------:R-:W-:Y:S01]  /*8920*/  FFMA R50, R71.reuse, R122, R50 ;  /* 0x0000007a47327223 */ /* 0x040fe20000000032 */
[C---:B------:R-:W-:Y:S01]  /*8930*/  FMUL R54, R70.reuse, R61 ;  /* 0x0000003d46367220 */ /* 0x040fe20000400000 */
[--C-:B------:R-:W-:Y:S02]  /*8940*/  HADD2.F32 R127, -RZ, R128.reuse.H0_H0 ;  /* 0x20000080ff7f7230 */ /* 0x100fe40000004100 */
[C---:B------:R-:W-:Y:S01]  /*8950*/  FFMA R51, R71.reuse, R123, R51 ;  /* 0x0000007b47337223 */ /* 0x040fe20000000033 */
[----:B------:R-:W-:Y:S02]  /*8960*/  HADD2.F32 R128, -RZ, R128.H1_H1 ;  /* 0x30000080ff807230 */ /* 0x000fe40000004100 */
[----:B------:R-:W-:Y:S01]  /*8970*/  FMUL R55, R70, R62 ;  /* 0x0000003e46377220 */ /* 0x000fe20000400000 */
[----:B------:R1:W-:Y:S01]  /*8980*/  STS.128 [R143+0x2010], R16 ;  /* 0x002010108f007388 */ /* 0x0003e20000000c00 */
[----:B------:R-:W-:Y:S01]  /*8990*/  F2FP.SATFINITE.E4M3.F32.PACK_AB_MERGE_C R35, R36, R35, RZ ;  /* 0x000000232423723e */ /* 0x000fe200048070ff */
[C---:B------:R-:W-:Y:S01]  /*89a0*/  FFMA R52, R71.reuse, R124, R52 ;  /* 0x0000007c47347223 */ /* 0x040fe20000000034 */
[----:B------:R-:W-:Y:S01]  /*89b0*/  FMUL R56, R70, R63 ;  /* 0x0000003f46387220 */ /* 0x000fe20000400000 */
[C---:B------:R-:W-:Y:S01]  /*89c0*/  FFMA R53, R71.reuse, R125, R53 ;  /* 0x0000007d47357223 */ /* 0x040fe20000000035 */
[C---:B------:R-:W-:Y:S01]  /*89d0*/  FFMA R54, R71.reuse, R126, R54 ;  /* 0x0000007e47367223 */ /* 0x040fe20000000036 */
[C---:B------:R-:W-:Y:S01]  /*89e0*/  FFMA R55, R71.reuse, R127, R55 ;  /* 0x0000007f47377223 */ /* 0x040fe20000000037 */
[C---:B------:R-:W-:Y:S01]  /*89f0*/  FFMA R56, R71.reuse, R128, R56 ;  /* 0x0000008047387223 */ /* 0x040fe20000000038 */
[----:B------:R-:W-:Y:S01]  /*8a00*/  F2FP.SATFINITE.E4M3.F32.PACK_AB_MERGE_C R39, R40, R39, RZ ;  /* 0x000000272827723e */ /* 0x000fe200048070ff */
[C---:B------:R-:W-:Y:S01]  /*8a10*/  FFMA R57, R71.reuse, R72, R57 ;  /* 0x0000004847397223 */ /* 0x040fe20000000039 */
[----:B------:R-:W-:Y:S01]  /*8a20*/  F2FP.SATFINITE.E4M3.F32.PACK_AB_MERGE_C R43, R44, R43, RZ ;  /* 0x0000002b2c2b723e */ /* 0x000fe200048070ff */
[C---:B------:R-:W-:Y:S01]  /*8a30*/  FFMA R58, R71.reuse, R73, R58 ;  /* 0x00000049473a7223 */ /* 0x040fe2000000003a */
[C---:B------:R-:W-:Y:S01]  /*8a40*/  FFMA R59, R71.reuse, R74, R59 ;  /* 0x0000004a473b7223 */ /* 0x040fe2000000003b */
[----:B------:R-:W-:Y:S01]  /*8a50*/  F2FP.SATFINITE.E4M3.F32.PACK_AB_MERGE_C R33, R34, R33, R35 ;  /* 0x000000212221723e */ /* 0x000fe20004807023 */
[----:B------:R-:W-:Y:S01]  /*8a60*/  FFMA R60, R71, R75, R60 ;  /* 0x0000004b473c7223 */ /* 0x000fe2000000003c */
[----:B------:R-:W-:Y:S02]  /*8a70*/  F2FP.SATFINITE.E4M3.F32.PACK_AB_MERGE_C R32, R30, R29, R32 ;  /* 0x0000001d1e20723e */ /* 0x000fe40004807020 */
[----:B------:R-:W-:Y:S02]  /*8a80*/  F2FP.SATFINITE.E4M3.F32.PACK_AB_MERGE_C R34, R38, R37, R39 ;  /* 0x000000252622723e */ /* 0x000fe40004807027 */
[----:B------:R-:W-:Y:S02]  /*8a90*/  F2FP.SATFINITE.E4M3.F32.PACK_AB_MERGE_C R35, R42, R41, R43 ;  /* 0x000000292a23723e */ /* 0x000fe4000480702b */
[----:B------:R-:W-:Y:S02]  /*8aa0*/  F2FP.SATFINITE.E4M3.F32.PACK_AB_MERGE_C R51, R52, R51, RZ ;  /* 0x000000333433723e */ /* 0x000fe400048070ff */
[----:B------:R-:W-:Y:S01]  /*8ab0*/  F2FP.SATFINITE.E4M3.F32.PACK_AB_MERGE_C R48, R48, R47, RZ ;  /* 0x0000002f3030723e */ /* 0x000fe200048070ff */
[----:B------:R1:W-:Y:S01]  /*8ac0*/  STS.128 [R149+0x2020], R32 ;  /* 0x0020202095007388 */ /* 0x0003e20000000c00 */
[----:B------:R-:W-:Y:S02]  /*8ad0*/  F2FP.SATFINITE.E4M3.F32.PACK_AB_MERGE_C R55, R56, R55, RZ ;  /* 0x000000373837723e */ /* 0x000fe400048070ff */
[----:B------:R-:W-:Y:S02]  /*8ae0*/  F2FP.SATFINITE.E4M3.F32.PACK_AB_MERGE_C R59, R60, R59, RZ ;  /* 0x0000003b3c3b723e */ /* 0x000fe400048070ff */
[----:B------:R-:W-:Y:S02]  /*8af0*/  F2FP.SATFINITE.E4M3.F32.PACK_AB_MERGE_C R49, R50, R49, R51 ;  /* 0x000000313231723e */ /* 0x000fe40004807033 */
[----:B------:R-:W-:Y:S02]  /*8b00*/  F2FP.SATFINITE.E4M3.F32.PACK_AB_MERGE_C R48, R46, R45, R48 ;  /* 0x0000002d2e30723e */ /* 0x000fe40004807030 */
[----:B------:R-:W-:Y:S02]  /*8b10*/  F2FP.SATFINITE.E4M3.F32.PACK_AB_MERGE_C R50, R54, R53, R55 ;  /* 0x000000353632723e */ /* 0x000fe40004807037 */
[----:B------:R-:W-:Y:S05]  /*8b20*/  F2FP.SATFINITE.E4M3.F32.PACK_AB_MERGE_C R51, R58, R57, R59 ;  /* 0x000000393a33723e */ /* 0x000fea000480703b */
[----:B------:R1:W-:Y:S01]  /*8b30*/  STS.128 [R148+0x2030], R48 ;  /* 0x0020303094007388 */ /* 0x0003e20000000c00 */
[----:B------:R-:W-:Y:S01]  /*8b40*/  @!PT LDS RZ, [RZ] ;  /* 0x00000000fffff984 */ /* 0x000fe20000000800 */
[----:B------:R-:W-:Y:S01]  /*8b50*/  @!PT LDS RZ, [RZ] ;  /* 0x00000000fffff984 */ /* 0x000fe20000000800 */
[----:B------:R-:W-:Y:S01]  /*8b60*/  @!PT LDS RZ, [RZ] ;  /* 0x00000000fffff984 */ /* 0x000fe20000000800 */
[----:B------:R-:W-:Y:S01]  /*8b70*/  @!PT LDS RZ, [RZ] ;  /* 0x00000000fffff984 */ /* 0x000fe20000000800 */
[----:B------:R3:W-:Y:S07]  /*8b80*/  MEMBAR.ALL.CTA ;  /* 0x0000000000007992 */ /* 0x0007ee0000008000 */
[----:B---3--:R-:W3:Y:S02]  /*8b90*/  FENCE.VIEW.ASYNC.S ;  /* 0x00000000000073c6 */ /* 0x008ee40000000000 */
[----:B---3--:R-:W-:Y:S06]  /*8ba0*/  BAR.SYNC.DEFER_BLOCKING 0x1, 0x80 ;  /* 0x0042000000007b1d */ /* 0x008fec0000010000 */
[----:B------:R-:W-:Y:S05]  /*8bb0*/  @P0 BRA `(.L_x_123) ;  /* 0x0000000400b40947 */ /* 0x000fea0003800000 */
[----:B------:R-:W3:Y:S01]  /*8bc0*/  LDCU.64 UR14, c[0x0][0x348] ;  /* 0x00006900ff0e77ac */ /* 0x000ee20008000a00 */
[----:B------:R-:W-:Y:S02]  /*8bd0*/  IMAD.U32 R3, RZ, RZ, UR47 ;  /* 0x0000002fff037e24 */ /* 0x000fe4000f8e00ff */
[----:B------:R-:W-:Y:S01]  /*8be0*/  IMAD.U32 R2, RZ, RZ, UR58 ;  /* 0x0000003aff027e24 */ /* 0x000fe2000f8e00ff */
[----:B------:R-:W-:Y:S02]  /*8bf0*/  USHF.L.U32 UR10, UR49, 0x7, URZ ;  /* 0x00000007310a7899 */ /* 0x000fe400080006ff */
[-C--:B------:R-:W-:Y:S02]  /*8c00*/  IABS R0, R3.reuse ;  /* 0x0000000300007213 */ /* 0x080fe40000000000 */
[----:B------:R-:W-:Y:S02]  /*8c10*/  IABS R3, R3 ;  /* 0x0000000300037213 */ /* 0x000fe40000000000 */
[----:B------:R-:W-:Y:S11]  /*8c20*/  R2UR UR6, R0 ;  /* 0x00000000000672ca */ /* 0x000ff600000e0000 */
[----:B------:R-:W-:Y:S02]  /*8c30*/  @!UPT UIADD3 URZ, UPT, UPT, URZ, URZ, URZ ;  /* 0x000000fffffff290 */ /* 0x000fe4000fffe0ff */
[----:B------:R-:W4:Y:S10]  /*8c40*/  I2F.RP R0, UR6 ;  /* 0x0000000600007d06 */ /* 0x000f340008209400 */
[----:B----4-:R-:W4:Y:S02]  /*8c50*/  MUFU.RCP R0, R0 ;  /* 0x0000000000007308 */ /* 0x010f240000001000 */
[----:B----4-:R-:W-:Y:S08]  /*8c60*/  VIADD R0, R0, 0xffffffe ;  /* 0x0ffffffe00007836 */ /* 0x010ff00000000000 */
[----:B------:R-:W4:Y:S02]  /*8c70*/  F2I.FTZ.U32.TRUNC.NTZ R0, R0 ;  /* 0x0000000000007305 */ /* 0x000f24000021f000 */
[----:B----4-:R-:W-:Y:S02]  /*8c80*/  R2UR UR5, R0 ;  /* 0x00000000000572ca */ /* 0x010fe400000e0000 */
[----:B------:R-:W-:Y:S01]  /*8c90*/  IABS R0, R2 ;  /* 0x0000000200007213 */ /* 0x000fe20000000000 */
[----:B------:R-:W-:Y:S03]  /*8ca0*/  IMAD.U32 R2, RZ, RZ, UR46 ;  /* 0x0000002eff027e24 */ /* 0x000fe6000f8e00ff */
[----:B------:R-:W-:Y:S01]  /*8cb0*/  R2UR UR7, R0 ;  /* 0x00000000000772ca */ /* 0x000fe200000e0000 */
[----:B------:R-:W-:Y:S01]  /*8cc0*/  IMAD.MOV R0, RZ, RZ, -R3 ;  /* 0x000000ffff007224 */ /* 0x000fe200078e0a03 */
[----:B------:R-:W-:Y:S01]  /*8cd0*/  IABS R2, R2 ;  /* 0x0000000200027213 */ /* 0x000fe20000000000 */
[----:B------:R-:W-:Y:S03]  /*8ce0*/  IMAD.U32 R3, RZ, RZ, UR57 ;  /* 0x00000039ff037e24 */ /* 0x000fe6000f8e00ff */
[----:B------:R-:W-:Y:S01]  /*8cf0*/  R2UR UR9, R2 ;  /* 0x00000000020972ca */ /* 0x000fe200000e0000 */
[----:B------:R-:W-:Y:S01]  /*8d00*/  UIADD3 UR4, UPT, UPT, URZ, -UR5, URZ ;  /* 0x80000005ff047290 */ /* 0x000fe2000fffe0ff */
[----:B------:R-:W-:Y:S03]  /*8d10*/  IABS R3, R3 ;  /* 0x0000000300037213 */ /* 0x000fe60000000000 */
[----:B------:R-:W-:Y:S01]  /*8d20*/  UIMAD UR8, UR4, UR6, URZ ;  /* 0x00000006040872a4 */ /* 0x000fe2000f8e02ff */
[----:B------:R-:W4:Y:S02]  /*8d30*/  I2F.RP R4, R3 ;  /* 0x0000000300047306 */ /* 0x000f240000209400 */
[----:B------:R-:W-:Y:S02]  /*8d40*/  UMOV UR4, URZ ;  /* 0x000000ff00047c82 */ /* 0x000fe40008000000 */
[----:B------:R-:W-:Y:S02]  /*8d50*/  UIMAD.WIDE.U32 UR4, UR5, UR8, UR4 ;  /* 0x00000008050472a5 */ /* 0x000fe4000f8e0004 */
[----:B------:R-:W-:Y:S04]  /*8d60*/  R2UR UR8, R0 ;  /* 0x00000000000872ca */ /* 0x000fe800000e0000 */
[----:B------:R-:W5:Y:S01]  /*8d70*/  I2F.RP R2, UR7 ;  /* 0x0000000700027d06 */ /* 0x000f620008209400 */
[----:B------:R-:W-:Y:S02]  /*8d80*/  UMOV UR4, UR5 ;  /* 0x0000000500047c82 */ /* 0x000fe40008000000 */
[----:B------:R-:W-:Y:S07]  /*8d90*/  UIMAD.WIDE.U32 UR4, UR4, UR9, URZ ;  /* 0x00000009040472a5 */ /* 0x000fee000f8e00ff */
[----:B----4-:R-:W4:Y:S01]  /*8da0*/  MUFU.RCP R4, R4 ;  /* 0x0000000400047308 */ /* 0x010f220000001000 */
[----:B------:R-:W-:Y:S02]  /*8db0*/  UMOV UR11, UR5 ;  /* 0x00000005000b7c82 */ /* 0x000fe40008000000 */
[----:B------:R-:W-:Y:S07]  /*8dc0*/  UIMAD UR4, UR11, UR8, UR9 ;  /* 0x000000080b0472a4 */ /* 0x000fee000f8e0209 */
[----:B-----5:R-:W5:Y:S01]  /*8dd0*/  MUFU.RCP R0, R2 ;  /* 0x0000000200007308 */ /* 0x020f620000001000 */
[----:B------:R-:W-:Y:S01]  /*8de0*/  UISETP.GT.U32.AND UP0, UPT, UR6, UR4, UPT ;  /* 0x000000040600728c */ /* 0x000fe2000bf04070 */
[----:B----4-:R-:W-:Y:S10]  /*8df0*/  VIADD R4, R4, 0xffffffe ;  /* 0x0ffffffe04047836 */ /* 0x010ff40000000000 */
[----:B------:R-:W-:Y:S01]  /*8e00*/  @!UP0 UIADD3 UR4, UPT, UPT, UR4, -UR6, URZ ;  /* 0x8000000604048290 */ /* 0x000fe2000fffe0ff */
[----:B------:R-:W4:Y:S01]  /*8e10*/  F2I.FTZ.U32.TRUNC.NTZ R5, R4 ;  /* 0x0000000400057305 */ /* 0x000f22000021f000 */
[----:B------:R-:W-:Y:S02]  /*8e20*/  @!UP0 UIADD3 UR11, UPT, UPT, UR11, 0x1, URZ ;  /* 0x000000010b0b8890 */ /* 0x000fe4000fffe0ff */
[----:B------:R-:W-:Y:S01]  /*8e30*/  UISETP.GE.U32.AND UP2, UPT, UR4, UR6, UPT ;  /* 0x000000060400728c */ /* 0x000fe2000bf46070 */
[----:B-----5:R-:W-:Y:S01]  /*8e40*/  IADD3 R0, PT, PT, R0, 0xffffffe, RZ ;  /* 0x0ffffffe00007810 */ /* 0x020fe20007ffe0ff */
[----:B------:R-:W-:Y:S02]  /*8e50*/  ULOP3.LUT UR4, UR46, UR47, URZ, 0x3c, !UPT ;  /* 0x0000002f2e047292 */ /* 0x000fe4000f8e3cff */
[----:B------:R-:W-:Y:S02]  /*8e60*/  UISETP.NE.AND UP0, UPT, UR47, URZ, UPT ;  /* 0x000000ff2f00728c */ /* 0x000fe4000bf05270 */
[----:B------:R-:W-:Y:S01]  /*8e70*/  UISETP.GE.AND UP1, UPT, UR4, URZ, UPT ;  /* 0x000000ff0400728c */ /* 0x000fe2000bf26270 */
[----:B------:R-:W5:Y:S04]  /*8e80*/  F2I.FTZ.U32.TRUNC.NTZ R0, R0 ;  /* 0x0000000000007305 */ /* 0x000f68000021f000 */
[----:B------:R-:W-:Y:S01]  /*8e90*/  @UP2 UIADD3 UR11, UPT, UPT, UR11, 0x1, URZ ;  /* 0x000000010b0b2890 */ /* 0x000fe2000fffe0ff */
[--C-:B----4-:R-:W-:Y:S01]  /*8ea0*/  IMAD.MOV R2, RZ, RZ, -R5.reuse ;  /* 0x000000ffff027224 */ /* 0x110fe200078e0a05 */
[----:B------:R-:W-:Y:S01]  /*8eb0*/  UISETP.NE.AND UP2, UPT, UR57, URZ, UPT ;  /* 0x000000ff3900728c */ /* 0x000fe2000bf45270 */
[----:B------:R-:W-:Y:S02]  /*8ec0*/  IMAD.MOV.U32 R4, RZ, RZ, RZ ;  /* 0x000000ffff047224 */ /* 0x000fe400078e00ff */
[-C--:B------:R-:W-:Y:S01]  /*8ed0*/  IMAD R2, R2, R3.reuse, RZ ;  /* 0x0000000302027224 */ /* 0x080fe200078e02ff */
[----:B------:R-:W-:Y:S02]  /*8ee0*/  @!UP1 UIADD3 UR11, UPT, UPT, -UR11, URZ, URZ ;  /* 0x000000ff0b0b9290 */ /* 0x000fe4000fffe1ff */
[----:B------:R-:W-:Y:S01]  /*8ef0*/  @!UP0 ULOP3.LUT UR11, URZ, UR47, URZ, 0x33, !UPT ;  /* 0x0000002fff0b8292 */ /* 0x000fe2000f8e33ff */
[----:B------:R-:W-:Y:S01]  /*8f00*/  IMAD.HI.U32 R5, R5, R2, R4 ;  /* 0x0000000205057227 */ /* 0x000fe200078e0004 */
[----:B-----5:R-:W-:Y:S04]  /*8f10*/  R2UR UR5, R0 ;  /* 0x00000000000572ca */ /* 0x020fe800000e0000 */
[----:B------:R-:W-:Y:S05]  /*8f20*/  IMAD.U32 R0, RZ, RZ, UR11 ;  /* 0x0000000bff007e24 */ /* 0x000fea000f8e00ff */
[----:B------:R-:W-:Y:S04]  /*8f30*/  IABS R0, R0 ;  /* 0x0000000000007213 */ /* 0x000fe80000000000 */
[----:B------:R-:W-:Y:S01]  /*8f40*/  R2UR UR8, R0 ;  /* 0x00000000000872ca */ /* 0x000fe200000e0000 */
[----:B------:R-:W-:Y:S04]  /*8f50*/  UIADD3 UR4, UPT, UPT, URZ, -UR5, URZ ;  /* 0x80000005ff047290 */ /* 0x000fe8000fffe0ff */
[----:B------:R-:W-:Y:S03]  /*8f60*/  UIMAD UR6, UR4, UR7, URZ ;  /* 0x00000007040672a4 */ /* 0x000fe6000f8e02ff */
[----:B------:R-:W-:Y:S02]  /*8f70*/  UMOV UR4, URZ ;  /* 0x000000ff00047c82 */ /* 0x000fe40008000000 */
[----:B------:R-:W-:Y:S02]  /*8f80*/  UIMAD.WIDE.U32 UR4, UR5, UR6, UR4 ;  /* 0x00000006050472a5 */ /* 0x000fe4000f8e0004 */
[----:B------:R-:W-:Y:S04]  /*8f90*/  UIADD3 UR6, UPT, UPT, -UR11, URZ, URZ ;  /* 0x000000ff0b067290 */ /* 0x000fe8000fffe1ff */
[----:B------:R-:W-:Y:S01]  /*8fa0*/  UIMAD UR6, UR47, UR6, UR46 ;  /* 0x000000062f0672a4 */ /* 0x000fe2000f8e022e */
[----:B------:R-:W-:Y:S02]  /*8fb0*/  UMOV UR4, UR5 ;  /* 0x0000000500047c82 */ /* 0x000fe40008000000 */
[----:B------:R-:W-:Y:S02]  /*8fc0*/  UIMAD.WIDE.U32 UR4, UR4, UR8, URZ ;  /* 0x00000008040472a5 */ /* 0x000fe4000f8e00ff */
[----:B------:R-:W-:Y:S05]  /*8fd0*/  USHF.L.U32 UR9, UR6, 0x6, URZ ;  /* 0x0000000606097899 */ /* 0x000fea00080006ff */
[----:B------:R-:W-:Y:S01]  /*8fe0*/  UMOV UR12, UR5 ;  /* 0x00000005000c7c82 */ /* 0x000fe20008000000 */
[----:B------:R-:W-:Y:S02]  /*8ff0*/  UIADD3 UR5, UPT, UPT, UR44, 0x2200, URZ ;  /* 0x000022002c057890 */ /* 0x000fe4000fffe0ff */
[----:B------:R-:W-:Y:S04]  /*9000*/  UIADD3 UR4, UPT, UPT, -UR12, URZ, URZ ;  /* 0x000000ff0c047290 */ /* 0x000fe8000fffe1ff */
[----:B------:R-:W-:Y:S01]  /*9010*/  UIMAD UR4, UR7, UR4, UR8 ;  /* 0x00000004070472a4 */ /* 0x000fe2000f8e0208 */
[----:B------:R-:W-:Y:S03]  /*9020*/  IMAD.U32 R150, RZ, RZ, UR5 ;  /* 0x00000005ff967e24 */ /* 0x000fe6000f8e00ff */
[----:B------:R-:W-:Y:S02]  /*9030*/  UISETP.GT.U32.AND UP0, UPT, UR7, UR4, UPT ;  /* 0x000000040700728c */ /* 0x000fe4000bf04070 */
[----:B------:R-:W-:Y:S09]  /*9040*/  R2UR UR8, R150 ;  /* 0x00000000960872ca */ /* 0x000ff200000e0000 */
[----:B------:R-:W-:Y:S02]  /*9050*/  @!UP0 UIADD3 UR4, UPT, UPT, UR4, -UR7, URZ ;  /* 0x8000000704048290 */ /* 0x000fe4000fffe0ff */
[----:B------:R-:W-:Y:S02]  /*9060*/  @!UP0 UIADD3 UR12, UPT, UPT, UR12, 0x1, URZ ;  /* 0x000000010c0c8890 */ /* 0x000fe4000fffe0ff */
[----:B------:R-:W-:Y:S02]  /*9070*/  UISETP.GE.U32.AND UP1, UPT, UR4, UR7, UPT ;  /* 0x000000070400728c */ /* 0x000fe4000bf26070 */
[----:B------:R-:W-:Y:S04]  /*9080*/  ULOP3.LUT UR4, UR11, UR58, URZ, 0x3c, !UPT ;  /* 0x0000003a0b047292 */ /* 0x000fe8000f8e3cff */
[----:B------:R-:W-:Y:S05]  /*9090*/  UISETP.GE.AND UP0, UPT, UR4, URZ, UPT ;  /* 0x000000ff0400728c */ /* 0x000fea000bf06270 */
[----:B------:R-:W-:Y:S02]  /*90a0*/  @UP1 UIADD3 UR12, UPT, UPT, UR12, 0x1, URZ ;  /* 0x000000010c0c1890 */ /* 0x000fe4000fffe0ff */
[----:B------:R-:W-:Y:S04]  /*90b0*/  UISETP.NE.AND UP1, UPT, UR58, URZ, UPT ;  /* 0x000000ff3a00728c */ /* 0x000fe8000bf25270 */
[----:B------:R-:W-:Y:S07]  /*90c0*/  @!UP0 UIADD3 UR12, UPT, UPT, -UR12, URZ, URZ ;  /* 0x000000ff0c0c8290 */ /* 0x000fee000fffe1ff */
[----:B------:R-:W-:Y:S04]  /*90d0*/  @!UP1 ULOP3.LUT UR12, URZ, UR58, URZ, 0x33, !UPT ;  /* 0x0000003aff0c9292 */ /* 0x000fe8000f8e33ff */
[----:B------:R-:W-:Y:S02]  /*90e0*/  ULOP3.LUT UR4, UR12, UR57, URZ, 0x3c, !UPT ;  /* 0x000000390c047292 */ /* 0x000fe4000f8e3cff */
[----:B------:R-:W-:Y:S01]  /*90f0*/  UIADD3 UR5, UPT, UPT, -UR12, URZ, URZ ;  /* 0x000000ff0c057290 */ /* 0x000fe2000fffe1ff */
[----:B------:R-:W-:Y:S01]  /*9100*/  MOV R0, UR12 ;  /* 0x0000000c00007c02 */ /* 0x000fe20008000f00 */
[----:B------:R-:W-:Y:S02]  /*9110*/  UISETP.GE.AND UP1, UPT, UR4, URZ, UPT ;  /* 0x000000ff0400728c */ /* 0x000fe4000bf26270 */
[----:B---3--:R-:W-:Y:S01]  /*9120*/  UIADD3 UR4, UP0, UPT, UR14, 0x780, URZ ;  /* 0x000007800e047890 */ /* 0x008fe2000ff1e0ff */
[----:B------:R-:W-:Y:S01]  /*9130*/  IABS R0, R0 ;  /* 0x0000000000007213 */ /* 0x000fe20000000000 */
[----:B------:R-:W-:Y:S02]  /*9140*/  UIMAD UR11, UR58, UR5, UR11 ;  /* 0x000000053a0b72a4 */ /* 0x000fe4000f8e020b */
[----:B------:R-:W-:Y:S02]  /*9150*/  UIADD3.X UR5, UPT, UPT, URZ, UR15, URZ, UP0, !UPT ;  /* 0x0000000fff057290 */ /* 0x000fe400087fe4ff */
[----:B------:R-:W-:Y:S04]  /*9160*/  IMAD.HI.U32 R5, R5, R0, RZ ;  /* 0x0000000005057227 */ /* 0x000fe800078e00ff */
[----:B------:R-:W-:Y:S04]  /*9170*/  IMAD.MOV R2, RZ, RZ, -R5 ;  /* 0x000000ffff027224 */ /* 0x000fe800078e0a05 */
[C---:B------:R-:W-:Y:S05]  /*9180*/  IMAD R0, R3.reuse, R2, R0 ;  /* 0x0000000203007224 */ /* 0x040fea00078e0200 */
[----:B------:R-:W-:Y:S11]  /*9190*/  ISETP.GT.U32.AND P0, PT, R3, R0, PT ;  /* 0x000000000300720c */ /* 0x000ff60003f04070 */
[----:B------:R-:W-:Y:S02]  /*91a0*/  @!UPT UIADD3 URZ, UPT, UPT, URZ, URZ, URZ ;  /* 0x000000fffffff290 */ /* 0x000fe4000fffe0ff */
[----:B------:R-:W-:Y:S01]  /*91b0*/  @!P0 IMAD.IADD R0, R0, 0x1, -R3 ;  /* 0x0000000100008824 */ /* 0x000fe200078e0a03 */
[----:B------:R-:W-:Y:S04]  /*91c0*/  @!P0 IADD3 R5, PT, PT, R5, 0x1, RZ ;  /* 0x0000000105058810 */ /* 0x000fe80007ffe0ff */
[----:B------:R-:W-:Y:S11]  /*91d0*/  ISETP.GE.U32.AND P1, PT, R0, R3, PT ;  /* 0x000000030000720c */ /* 0x000ff60003f26070 */
[----:B------:R-:W-:Y:S02]  /*91e0*/  @!UPT UIADD3 URZ, UPT, UPT, URZ, URZ, URZ ;  /* 0x000000fffffff290 */ /* 0x000fe4000fffe0ff */
[----:B------:R-:W-:Y:S05]  /*91f0*/  @P1 VIADD R5, R5, 0x1 ;  /* 0x0000000105051836 */ /* 0x000fea0000000000 */
[----:B------:R-:W-:Y:S11]  /*9200*/  R2UR UR13, R5 ;  /* 0x00000000050d72ca */ /* 0x000ff600000e0000 */
[----:B------:R-:W-:Y:S02]  /*9210*/  @!UPT UIADD3 URZ, UPT, UPT, URZ, URZ, URZ ;  /* 0x000000fffffff290 */ /* 0x000fe4000fffe0ff */
[----:B------:R-:W-:Y:S02]  /*9220*/  @!UP1 UIADD3 UR13, UPT, UPT, -UR13, URZ, URZ ;  /* 0x000000ff0d0d9290 */ /* 0x000fe4000fffe1ff */
[----:B------:R-:W-:Y:S04]  /*9230*/  @!UP2 ULOP3.LUT UR13, URZ, UR57, URZ, 0x33, !UPT ;  /* 0x00000039ff0da292 */ /* 0x000fe8000f8e33ff */
[----:B------:R-:W-:Y:S04]  /*9240*/  UIADD3 UR7, UPT, UPT, -UR13, URZ, URZ ;  /* 0x000000ff0d077290 */ /* 0x000fe8000fffe1ff */
[----:B------:R-:W-:Y:S09]  /*9250*/  UIMAD UR12, UR57, UR7, UR12 ;  /* 0x00000007390c72a4 */ /* 0x000ff2000f8e020c */
[----:B------:R3:W-:Y:S01]  /*9260*/  UTMASTG.5D [UR8], [UR4] ;  /* 0x00000008040073b5 */ /* 0x0007e20008020000 */
[----:B------:R0:W-:Y:S01]  /*9270*/  UTMACMDFLUSH ;  /* 0x00000000000079b7 */ /* 0x0001e20000000000 */
[----:B---3--:R-:W-:Y:S04]  /*9280*/  DEPBAR.LE SB0, 0x0 ;  /* 0x000080000000791a */ /* 0x008fe80000000000 */
.L_x_123:
[----:B------:R-:W-:Y:S05]  /*9290*/  BSYNC.RECONVERGENT B0 ;  /* 0x0000000000007941 */ /* 0x000fea0003800200 */
.L_x_122:
[----:B------:R-:W-:Y:S01]  /*92a0*/  BAR.SYNC.DEFER_BLOCKING 0x1, 0x80 ;  /* 0x0042000000007b1d */ /* 0x000fe20000010000 */
[C---:B------:R-:W-:Y:S01]  /*92b0*/  ISETP.NE.AND P0, PT, R68.reuse, 0x2, PT ;  /* 0x000000024400780c */ /* 0x040fe20003f05270 */
[----:B------:R-:W-:Y:S01]  /*92c0*/  UISETP.NE.AND UP0, UPT, UR48, URZ, UPT ;  /* 0x000000ff3000728c */ /* 0x000fe2000bf05270 */
[----:B------:R-:W-:Y:S01]  /*92d0*/  LOP3.LUT R141, R141, 0x1, RZ, 0x3c, !PT ;  /* 0x000000018d8d7812 */ /* 0x000fe200078e3cff */
[----:B------:R-:W-:Y:S01]  /*92e0*/  UIADD3 UR46, UPT, UPT, UR36, UR63, URZ ;  /* 0x0000003f242e7290 */ /* 0x000fe2000fffe0ff */
[----:B------:R-:W-:Y:S01]  /*92f0*/  SEL R0, RZ, 0x1, P0 ;  /* 0x00000001ff007807 */ /* 0x000fe20000000000 */
[----:B------:R-:W-:Y:S01]  /*9300*/  UIADD3 UR49, UPT, UPT, UR37, UR62, URZ ;  /* 0x0000003e25317290 */ /* 0x000fe2000fffe0ff */
[----:B------:R-:W-:Y:S02]  /*9310*/  SEL R68, R68, RZ, P0 ;  /* 0x000000ff44447207 */ /* 0x000fe40000000000 */
[----:B------:R-:W-:Y:S01]  /*9320*/  LOP3.LUT R142, R142, R0, RZ, 0x3c, !PT ;  /* 0x000000008e8e7212 */ /* 0x000fe200078e3cff */
[----:B------:R-:W-:Y:S01]  /*9330*/  UMOV UR45, UR56 ;  /* 0x00000038002d7c82 */ /* 0x000fe20008000000 */
[----:B------:R-:W-:Y:S07]  /*9340*/  BRA.U UP0, `(.L_x_124) ;  /* 0xffffffd500a47547 */ /* 0x000fee000b83ffff */
[----:B------:R-:W-:Y:S05]  /*9350*/  EXIT ;  /* 0x000000000000794d */ /* 0x000fea0003800000 */
.L_x_25:
[----:B------:R-:W-:Y:S07]  /*9360*/  MOV R0, UR11 ;  /* 0x0000000b00007c02 */ /* 0x000fee0008000f00 */
.L_x_125:
[----:B--2---:R2:W3:Y:S02]  /*9370*/  SYNCS.PHASECHK.TRANS64.TRYWAIT P0, [R0+URZ+0xa0], R4 ;  /* 0x0000a004000075a7 */ /* 0x0044e400080011ff */
[----:B---3--:R-:W-:Y:S05]  /*9380*/  @!P0 NANOSLEEP.SYNCS 0x989680 ;  /* 0x009896800000895d */ /* 0x008fea0003900000 */
[----:B------:R-:W3:Y:S02]  /*9390*/  @!P0 SYNCS.PHASECHK.TRANS64 P0, [R0+URZ+0xa0], R4 ;  /* 0x0000a004000085a7 */ /* 0x000ee400080010ff */
[----:B---3--:R-:W-:Y:S05]  /*93a0*/  @!P0 BRA `(.L_x_125) ;  /* 0xfffffffc00f08947 */ /* 0x008fea000383ffff */
[----:B------:R-:W-:Y:S05]  /*93b0*/  BRA `(.L_x_24) ;  /* 0xffffff8c00ac7947 */ /* 0x000fea000383ffff */
.L_x_32:
[----:B------:R-:W-:Y:S07]  /*93c0*/  MOV R0, UR28 ;  /* 0x0000001c00007c02 */ /* 0x000fee0008000f00 */
.L_x_126:
[----:B--2---:R2:W4:Y:S02]  /*93d0*/  SYNCS.PHASECHK.TRANS64.TRYWAIT P0, [R0+URZ+0xa0], R4 ;  /* 0x0000a004000075a7 */ /* 0x00452400080011ff */
[----:B----4-:R-:W-:Y:S05]  /*93e0*/  @!P0 NANOSLEEP.SYNCS 0x989680 ;  /* 0x009896800000895d */ /* 0x010fea0003900000 */
[----:B------:R-:W4:Y:S02]  /*93f0*/  @!P0 SYNCS.PHASECHK.TRANS64 P0, [R0+URZ+0xa0], R4 ;  /* 0x0000a004000085a7 */ /* 0x000f2400080010ff */
[----:B----4-:R-:W-:Y:S05]  /*9400*/  @!P0 BRA `(.L_x_126) ;  /* 0xfffffffc00f08947 */ /* 0x010fea000383ffff */
[----:B------:R-:W-:Y:S05]  /*9410*/  BRA `(.L_x_31) ;  /* 0xffffff94001c7947 */ /* 0x000fea000383ffff */
.L_x_37:
[----:B------:R-:W-:-:S07]  /*9420*/  MOV R0, UR30 ;  /* 0x0000001e00007c02 */ /* 0x000fce0008000f00 */
.L_x_127:
[----:B--2---:R2:W3:Y:S02]  /*9430*/  SYNCS.PHASECHK.TRANS64.TRYWAIT P0, [R0+URZ+0x160], R3 ;  /* 0x00016003000075a7 */ /* 0x0044e400080011ff */
[----:B---3--:R-:W-:Y:S05]  /*9440*/  @!P0 NANOSLEEP.SYNCS 0x989680 ;  /* 0x009896800000895d */ /* 0x008fea0003900000 */
[----:B------:R-:W3:Y:S02]  /*9450*/  @!P0 SYNCS.PHASECHK.TRANS64 P0, [R0+URZ+0x160], R3 ;  /* 0x00016003000085a7 */ /* 0x000ee400080010ff */
[----:B---3--:R-:W-:Y:S05]  /*9460*/  @!P0 BRA `(.L_x_127) ;  /* 0xfffffffc00f08947 */ /* 0x008fea000383ffff */
[----:B------:R-:W-:Y:S05]  /*9470*/  BRA `(.L_x_128) ;  /* 0xffffff98000c7947 */ /* 0x000fea000383ffff */
.L_x_41:
[----:B------:R-:W-:-:S07]  /*9480*/  MOV R0, UR4 ;  /* 0x0000000400007c02 */ /* 0x000fce0008000f00 */
.L_x_129:
[----:B--2---:R2:W3:Y:S02]  /*9490*/  SYNCS.PHASECHK.TRANS64.TRYWAIT P0, [R0+URZ], R2 ;  /* 0x00000002000075a7 */ /* 0x0044e400080011ff */
[----:B---3--:R-:W-:Y:S05]  /*94a0*/  @!P0 NANOSLEEP.SYNCS 0x989680 ;  /* 0x009896800000895d */ /* 0x008fea0003900000 */
[----:B------:R-:W3:Y:S02]  /*94b0*/  @!P0 SYNCS.PHASECHK.TRANS64 P0, [R0+URZ], R2 ;  /* 0x00000002000085a7 */ /* 0x000ee400080010ff */
[----:B---3--:R-:W-:Y:S05]  /*94c0*/  @!P0 BRA `(.L_x_129) ;  /* 0xfffffffc00f08947 */ /* 0x008fea000383ffff */
[----:B------:R-:W-:Y:S05]  /*94d0*/  BRA `(.L_x_130) ;  /* 0xffffff9c00987947 */ /* 0x000fea000383ffff */
.L_x_42:
[----:B------:R-:W-:-:S07]  /*94e0*/  MOV R0, UR5 ;  /* 0x0000000500007c02 */ /* 0x000fce0008000f00 */
.L_x_131:
[----:B--2---:R2:W3:Y:S02]  /*94f0*/  SYNCS.PHASECHK.TRANS64.TRYWAIT P0, [R0+URZ], R2 ;  /* 0x00000002000075a7 */ /* 0x0044e400080011ff */
[----:B---3--:R-:W-:Y:S05]  /*9500*/  @!P0 NANOSLEEP.SYNCS 0x989680 ;  /* 0x009896800000895d */ /* 0x008fea0003900000 */
[----:B------:R-:W3:Y:S02]  /*9510*/  @!P0 SYNCS.PHASECHK.TRANS64 P0, [R0+URZ], R2 ;  /* 0x00000002000085a7 */ /* 0x000ee400080010ff */
[----:B---3--:R-:W-:Y:S05]  /*9520*/  @!P0 BRA `(.L_x_131) ;  /* 0xfffffffc00f08947 */ /* 0x008fea000383ffff */
[----:B------:R-:W-:Y:S05]  /*9530*/  BRA `(.L_x_132) ;  /* 0xffffff9c00a87947 */ /* 0x000fea000383ffff */
.L_x_43:
[----:B------:R-:W-:-:S07]  /*9540*/  MOV R0, UR5 ;  /* 0x0000000500007c02 */ /* 0x000fce0008000f00 */
.L_x_133:
[----:B--2---:R2:W3:Y:S02]  /*9550*/  SYNCS.PHASECHK.TRANS64.TRYWAIT P0, [R0+URZ], R2 ;  /* 0x00000002000075a7 */ /* 0x0044e400080011ff */
[----:B---3--:R-:W-:Y:S05]  /*9560*/  @!P0 NANOSLEEP.SYNCS 0x989680 ;  /* 0x009896800000895d */ /* 0x008fea0003900000 */
[----:B------:R-:W3:Y:S02]  /*9570*/  @!P0 SYNCS.PHASECHK.TRANS64 P0, [R0+URZ], R2 ;  /* 0x00000002000085a7 */ /* 0x000ee400080010ff */
[----:B---3--:R-:W-:Y:S05]  /*9580*/  @!P0 BRA `(.L_x_133) ;  /* 0xfffffffc00f08947 */ /* 0x008fea000383ffff */
[----:B------:R-:W-:Y:S05]  /*9590*/  BRA `(.L_x_134) ;  /* 0xffffff9c00b87947 */ /* 0x000fea000383ffff */
.L_x_44:
[----:B------:R-:W-:-:S07]  /*95a0*/  MOV R0, UR5 ;  /* 0x0000000500007c02 */ /* 0x000fce0008000f00 */
.L_x_135:
[----:B--2---:R2:W3:Y:S02]  /*95b0*/  SYNCS.PHASECHK.TRANS64.TRYWAIT P0, [R0+URZ], R2 ;  /* 0x00000002000075a7 */ /* 0x0044e400080011ff */
[----:B---3--:R-:W-:Y:S05]  /*95c0*/  @!P0 NANOSLEEP.SYNCS 0x989680 ;  /* 0x009896800000895d */ /* 0x008fea0003900000 */
[----:B------:R-:W3:Y:S02]  /*95d0*/  @!P0 SYNCS.PHASECHK.TRANS64 P0, [R0+URZ], R2 ;  /* 0x00000002000085a7 */ /* 0x000ee400080010ff */
[----:B---3--:R-:W-:Y:S05]  /*95e0*/  @!P0 BRA `(.L_x_135) ;  /* 0xfffffffc00f08947 */ /* 0x008fea000383ffff */
[----:B------:R-:W-:Y:S05]  /*95f0*/  BRA `(.L_x_136) ;  /* 0xffffff9c00c87947 */ /* 0x000fea000383ffff */
.L_x_45:
[----:B------:R-:W-:-:S07]  /*9600*/  MOV R0, UR5 ;  /* 0x0000000500007c02 */ /* 0x000fce0008000f00 */
.L_x_137:
[----:B--2---:R2:W3:Y:S02]  /*9610*/  SYNCS.PHASECHK.TRANS64.TRYWAIT P0, [R0+URZ], R2 ;  /* 0x00000002000075a7 */ /* 0x0044e400080011ff */
[----:B---3--:R-:W-:Y:S05]  /*9620*/  @!P0 NANOSLEEP.SYNCS 0x989680 ;  /* 0x009896800000895d */ /* 0x008fea0003900000 */
[----:B------:R-:W3:Y:S02]  /*9630*/  @!P0 SYNCS.PHASECHK.TRANS64 P0, [R0+URZ], R2 ;  /* 0x00000002000085a7 */ /* 0x000ee400080010ff */
[----:B---3--:R-:W-:Y:S05]  /*9640*/  @!P0 BRA `(.L_x_137) ;  /* 0xfffffffc00f08947 */ /* 0x008fea000383ffff */
[----:B------:R-:W-:Y:S05]  /*9650*/  BRA `(.L_x_138) ;  /* 0xffffff9c00d87947 */ /* 0x000fea000383ffff */
.L_x_46:
[----:B------:R-:W-:-:S07]  /*9660*/  MOV R0, UR5 ;  /* 0x0000000500007c02 */ /* 0x000fce0008000f00 */
.L_x_139:
[----:B--2---:R2:W3:Y:S02]  /*9670*/  SYNCS.PHASECHK.TRANS64.TRYWAIT P0, [R0+URZ], R2 ;  /* 0x00000002000075a7 */ /* 0x0044e400080011ff */
[----:B---3--:R-:W-:Y:S05]  /*9680*/  @!P0 NANOSLEEP.SYNCS 0x989680 ;  /* 0x009896800000895d */ /* 0x008fea0003900000 */
[----:B------:R-:W3:Y:S02]  /*9690*/  @!P0 SYNCS.PHASECHK.TRANS64 P0, [R0+URZ], R2 ;  /* 0x00000002000085a7 */ /* 0x000ee400080010ff */
[----:B---3--:R-:W-:Y:S05]  /*96a0*/  @!P0 BRA `(.L_x_139) ;  /* 0xfffffffc00f08947 */ /* 0x008fea000383ffff */
[----:B------:R-:W-:Y:S05]  /*96b0*/  BRA `(.L_x_140) ;  /* 0xffffff9c00e87947 */ /* 0x000fea000383ffff */
.L_x_47:
[----:B------:R-:W-:-:S07]  /*96c0*/  MOV R0, UR5 ;  /* 0x0000000500007c02 */ /* 0x000fce0008000f00 */
.L_x_141:
[----:B--2---:R2:W3:Y:S02]  /*96d0*/  SYNCS.PHASECHK.TRANS64.TRYWAIT P0, [R0+URZ], R2 ;  /* 0x00000002000075a7 */ /* 0x0044e400080011ff */
[----:B---3--:R-:W-:Y:S05]  /*96e0*/  @!P0 NANOSLEEP.SYNCS 0x989680 ;  /* 0x009896800000895d */ /* 0x008fea0003900000 */
[----:B------:R-:W3:Y:S02]  /*96f0*/  @!P0 SYNCS.PHASECHK.TRANS64 P0, [R0+URZ], R2 ;  /* 0x00000002000085a7 */ /* 0x000ee400080010ff */
[----:B---3--:R-:W-:Y:S05]  /*9700*/  @!P0 BRA `(.L_x_141) ;  /* 0xfffffffc00f08947 */ /* 0x008fea000383ffff */
[----:B------:R-:W-:Y:S05]  /*9710*/  BRA `(.L_x_142) ;  /* 0xffffff9c00f87947 */ /* 0x000fea000383ffff */
.L_x_48:
[----:B------:R-:W-:-:S07]  /*9720*/  MOV R0, UR5 ;  /* 0x0000000500007c02 */ /* 0x000fce0008000f00 */
.L_x_143:
[----:B--2---:R2:W3:Y:S02]  /*9730*/  SYNCS.PHASECHK.TRANS64.TRYWAIT P0, [R0+URZ], R2 ;  /* 0x00000002000075a7 */ /* 0x0044e400080011ff */
[----:B---3--:R-:W-:Y:S05]  /*9740*/  @!P0 NANOSLEEP.SYNCS 0x989680 ;  /* 0x009896800000895d */ /* 0x008fea0003900000 */
[----:B------:R-:W3:Y:S02]  /*9750*/  @!P0 SYNCS.PHASECHK.TRANS64 P0, [R0+URZ], R2 ;  /* 0x00000002000085a7 */ /* 0x000ee400080010ff */
[----:B---3--:R-:W-:Y:S05]  /*9760*/  @!P0 BRA `(.L_x_143) ;  /* 0xfffffffc00f08947 */ /* 0x008fea000383ffff */
[----:B------:R-:W-:Y:S05]  /*9770*/  BRA `(.L_x_144) ;  /* 0xffffffa000087947 */ /* 0x000fea000383ffff */
.L_x_49:
[----:B------:R-:W-:-:S07]  /*9780*/  MOV R0, UR5 ;  /* 0x0000000500007c02 */ /* 0x000fce0008000f00 */
.L_x_145:
[----:B--2---:R2:W3:Y:S02]  /*9790*/  SYNCS.PHASECHK.TRANS64.TRYWAIT P0, [R0+URZ], R2 ;  /* 0x00000002000075a7 */ /* 0x0044e400080011ff */
[----:B---3--:R-:W-:Y:S05]  /*97a0*/  @!P0 NANOSLEEP.SYNCS 0x989680 ;  /* 0x009896800000895d */ /* 0x008fea0003900000 */
[----:B------:R-:W3:Y:S02]  /*97b0*/  @!P0 SYNCS.PHASECHK.TRANS64 P0, [R0+URZ], R2 ;  /* 0x00000002000085a7 */ /* 0x000ee400080010ff */
[----:B---3--:R-:W-:Y:S05]  /*97c0*/  @!P0 BRA `(.L_x_145) ;  /* 0xfffffffc00f08947 */ /* 0x008fea000383ffff */
[----:B------:R-:W-:Y:S05]  /*97d0*/  BRA `(.L_x_146) ;  /* 0xffffffa000187947 */ /* 0x000fea000383ffff */
.L_x_50:
[----:B------:R-:W-:-:S07]  /*97e0*/  MOV R0, UR5 ;  /* 0x0000000500007c02 */ /* 0x000fce0008000f00 */
.L_x_147:
[----:B--2---:R2:W3:Y:S02]  /*97f0*/  SYNCS.PHASECHK.TRANS64.TRYWAIT P0, [R0+URZ], R2 ;  /* 0x00000002000075a7 */ /* 0x0044e400080011ff */
[----:B---3--:R-:W-:Y:S05]  /*9800*/  @!P0 NANOSLEEP.SYNCS 0x989680 ;  /* 0x009896800000895d */ /* 0x008fea0003900000 */
[----:B------:R-:W3:Y:S02]  /*9810*/  @!P0 SYNCS.PHASECHK.TRANS64 P0, [R0+URZ], R2 ;  /* 0x00000002000085a7 */ /* 0x000ee400080010ff */
[----:B---3--:R-:W-:Y:S05]  /*9820*/  @!P0 BRA `(.L_x_147) ;  /* 0xfffffffc00f08947 */ /* 0x008fea000383ffff */
[----:B------:R-:W-:Y:S05]  /*9830*/  BRA `(.L_x_148) ;  /* 0xffffffa000287947 */ /* 0x000fea000383ffff */
.L_x_51:
[----:B------:R-:W-:-:S07]  /*9840*/  MOV R0, UR5 ;  /* 0x0000000500007c02 */ /* 0x000fce0008000f00 */
.L_x_149:
[----:B--2---:R2:W3:Y:S02]  /*9850*/  SYNCS.PHASECHK.TRANS64.TRYWAIT P0, [R0+URZ], R2 ;  /* 0x00000002000075a7 */ /* 0x0044e400080011ff */
[----:B---3--:R-:W-:Y:S05]  /*9860*/  @!P0 NANOSLEEP.SYNCS 0x989680 ;  /* 0x009896800000895d */ /* 0x008fea0003900000 */
[----:B------:R-:W3:Y:S02]  /*9870*/  @!P0 SYNCS.PHASECHK.TRANS64 P0, [R0+URZ], R2 ;  /* 0x00000002000085a7 */ /* 0x000ee400080010ff */
[----:B---3--:R-:W-:Y:S05]  /*9880*/  @!P0 BRA `(.L_x_149) ;  /* 0xfffffffc00f08947 */ /* 0x008fea000383ffff */
[----:B------:R-:W-:Y:S05]  /*9890*/  BRA `(.L_x_150) ;  /* 0xffffffa000387947 */ /* 0x000fea000383ffff */
.L_x_52:
[----:B------:R-:W-:-:S07]  /*98a0*/  MOV R0, UR5 ;  /* 0x0000000500007c02 */ /* 0x000fce0008000f00 */
.L_x_151:
[----:B--2---:R2:W3:Y:S02]  /*98b0*/  SYNCS.PHASECHK.TRANS64.TRYWAIT P0, [R0+URZ], R2 ;  /* 0x00000002000075a7 */ /* 0x0044e400080011ff */
[----:B---3--:R-:W-:Y:S05]  /*98c0*/  @!P0 NANOSLEEP.SYNCS 0x989680 ;  /* 0x009896800000895d */ /* 0x008fea0003900000 */
[----:B------:R-:W3:Y:S02]  /*98d0*/  @!P0 SYNCS.PHASECHK.TRANS64 P0, [R0+URZ], R2 ;  /* 0x00000002000085a7 */ /* 0x000ee400080010ff */
[----:B---3--:R-:W-:Y:S05]  /*98e0*/  @!P0 BRA `(.L_x_151) ;  /* 0xfffffffc00f08947 */ /* 0x008fea000383ffff */
[----:B------:R-:W-:Y:S05]  /*98f0*/  BRA `(.L_x_152) ;  /* 0xffffffa000487947 */ /* 0x000fea000383ffff */
.L_x_53:
[----:B------:R-:W-:-:S07]  /*9900*/  MOV R0, UR5 ;  /* 0x0000000500007c02 */ /* 0x000fce0008000f00 */
.L_x_153:
[----:B--2---:R2:W3:Y:S02]  /*9910*/  SYNCS.PHASECHK.TRANS64.TRYWAIT P0, [R0+URZ], R2 ;  /* 0x00000002000075a7 */ /* 0x0044e400080011ff */
[----:B---3--:R-:W-:Y:S05]  /*9920*/  @!P0 NANOSLEEP.SYNCS 0x989680 ;  /* 0x009896800000895d */ /* 0x008fea0003900000 */
[----:B------:R-:W3:Y:S02]  /*9930*/  @!P0 SYNCS.PHASECHK.TRANS64 P0, [R0+URZ], R2 ;  /* 0x00000002000085a7 */ /* 0x000ee400080010ff */
[----:B---3--:R-:W-:Y:S05]  /*9940*/  @!P0 BRA `(.L_x_153) ;  /* 0xfffffffc00f08947 */ /* 0x008fea000383ffff */
[----:B------:R-:W-:Y:S05]  /*9950*/  BRA `(.L_x_154) ;  /* 0xffffffa000587947 */ /* 0x000fea000383ffff */
.L_x_54:
[----:B------:R-:W-:-:S07]  /*9960*/  MOV R0, UR5 ;  /* 0x0000000500007c02 */ /* 0x000fce0008000f00 */
.L_x_155:
[----:B--2---:R2:W3:Y:S02]  /*9970*/  SYNCS.PHASECHK.TRANS64.TRYWAIT P0, [R0+URZ], R2 ;  /* 0x00000002000075a7 */ /* 0x0044e400080011ff */
[----:B---3--:R-:W-:Y:S05]  /*9980*/  @!P0 NANOSLEEP.SYNCS 0x989680 ;  /* 0x009896800000895d */ /* 0x008fea0003900000 */
[----:B------:R-:W3:Y:S02]  /*9990*/  @!P0 SYNCS.PHASECHK.TRANS64 P0, [R0+URZ], R2 ;  /* 0x00000002000085a7 */ /* 0x000ee400080010ff */
[----:B---3--:R-:W-:Y:S05]  /*99a0*/  @!P0 BRA `(.L_x_155) ;  /* 0xfffffffc00f08947 */ /* 0x008fea000383ffff */
[----:B------:R-:W-:Y:S05]  /*99b0*/  BRA `(.L_x_156) ;  /* 0xffffffa000687947 */ /* 0x000fea000383ffff */
.L_x_55:
[----:B------:R-:W-:-:S07]  /*99c0*/  MOV R0, UR5 ;  /* 0x0000000500007c02 */ /* 0x000fce0008000f00 */
.L_x_157:
[----:B--2---:R2:W3:Y:S02]  /*99d0*/  SYNCS.PHASECHK.TRANS64.TRYWAIT P0, [R0+URZ], R2 ;  /* 0x00000002000075a7 */ /* 0x0044e400080011ff */
[----:B---3--:R-:W-:Y:S05]  /*99e0*/  @!P0 NANOSLEEP.SYNCS 0x989680 ;  /* 0x009896800000895d */ /* 0x008fea0003900000 */
[----:B------:R-:W3:Y:S02]  /*99f0*/  @!P0 SYNCS.PHASECHK.TRANS64 P0, [R0+URZ], R2 ;  /* 0x00000002000085a7 */ /* 0x000ee400080010ff */
[----:B---3--:R-:W-:Y:S05]  /*9a00*/  @!P0 BRA `(.L_x_157) ;  /* 0xfffffffc00f08947 */ /* 0x008fea000383ffff */
[----:B------:R-:W-:Y:S05]  /*9a10*/  BRA `(.L_x_158) ;  /* 0xffffffa000787947 */ /* 0x000fea000383ffff */
.L_x_56:
[----:B------:R-:W-:-:S07]  /*9a20*/  MOV R0, UR5 ;  /* 0x0000000500007c02 */ /* 0x000fce0008000f00 */
.L_x_159:
[----:B--2---:R2:W3:Y:S02]  /*9a30*/  SYNCS.PHASECHK.TRANS64.TRYWAIT P0, [R0+URZ], R2 ;  /* 0x00000002000075a7 */ /* 0x0044e400080011ff */
[----:B---3--:R-:W-:Y:S05]  /*9a40*/  @!P0 NANOSLEEP.SYNCS 0x989680 ;  /* 0x009896800000895d */ /* 0x008fea0003900000 */
[----:B------:R-:W3:Y:S02]  /*9a50*/  @!P0 SYNCS.PHASECHK.TRANS64 P0, [R0+URZ], R2 ;  /* 0x00000002000085a7 */ /* 0x000ee400080010ff */
[----:B---3--:R-:W-:Y:S05]  /*9a60*/  @!P0 BRA `(.L_x_159) ;  /* 0xfffffffc00f08947 */ /* 0x008fea000383ffff */
[----:B------:R-:W-:Y:S05]  /*9a70*/  BRA `(.L_x_160) ;  /* 0xffffffa000887947 */ /* 0x000fea000383ffff */
.L_x_57:
[----:B------:R-:W-:-:S07]  /*9a80*/  MOV R0, UR5 ;  /* 0x0000000500007c02 */ /* 0x000fce0008000f00 */
.L_x_161:
[----:B--2---:R2:W3:Y:S02]  /*9a90*/  SYNCS.PHASECHK.TRANS64.TRYWAIT P0, [R0+URZ], R2 ;  /* 0x00000002000075a7 */ /* 0x0044e400080011ff */
[----:B---3--:R-:W-:Y:S05]  /*9aa0*/  @!P0 NANOSLEEP.SYNCS 0x989680 ;  /* 0x009896800000895d */ /* 0x008fea0003900000 */
[----:B------:R-:W3:Y:S02]  /*9ab0*/  @!P0 SYNCS.PHASECHK.TRANS64 P0, [R0+URZ], R2 ;  /* 0x00000002000085a7 */ /* 0x000ee400080010ff */
[----:B---3--:R-:W-:Y:S05]  /*9ac0*/  @!P0 BRA `(.L_x_161) ;  /* 0xfffffffc00f08947 */ /* 0x008fea000383ffff */
[----:B------:R-:W-:Y:S05]  /*9ad0*/  BRA `(.L_x_162) ;  /* 0xffffffa000987947 */ /* 0x000fea000383ffff */
.L_x_58:
[----:B------:R-:W-:-:S07]  /*9ae0*/  MOV R0, UR5 ;  /* 0x0000000500007c02 */ /* 0x000fce0008000f00 */
.L_x_163:
[----:B--2---:R2:W3:Y:S02]  /*9af0*/  SYNCS.PHASECHK.TRANS64.TRYWAIT P0, [R0+URZ], R2 ;  /* 0x00000002000075a7 */ /* 0x0044e400080011ff */
[----:B---3--:R-:W-:Y:S05]  /*9b00*/  @!P0 NANOSLEEP.SYNCS 0x989680 ;  /* 0x009896800000895d */ /* 0x008fea0003900000 */
[----:B------:R-:W3:Y:S02]  /*9b10*/  @!P0 SYNCS.PHASECHK.TRANS64 P0, [R0+URZ], R2 ;  /* 0x00000002000085a7 */ /* 0x000ee400080010ff */
[----:B---3--:R-:W-:Y:S05]  /*9b20*/  @!P0 BRA `(.L_x_163) ;  /* 0xfffffffc00f08947 */ /* 0x008fea000383ffff */
[----:B------:R-:W-:Y:S05]  /*9b30*/  BRA `(.L_x_164) ;  /* 0xffffffa000a87947 */ /* 0x000fea000383ffff */
.L_x_59:
[----:B------:R-:W-:-:S07]  /*9b40*/  MOV R0, UR5 ;  /* 0x0000000500007c02 */ /* 0x000fce0008000f00 */
.L_x_165:
[----:B--2---:R2:W3:Y:S02]  /*9b50*/  SYNCS.PHASECHK.TRANS64.TRYWAIT P0, [R0+URZ], R2 ;  /* 0x00000002000075a7 */ /* 0x0044e400080011ff */
[----:B---3--:R-:W-:Y:S05]  /*9b60*/  @!P0 NANOSLEEP.SYNCS 0x989680 ;  /* 0x009896800000895d */ /* 0x008fea0003900000 */
[----:B------:R-:W3:Y:S02]  /*9b70*/  @!P0 SYNCS.PHASECHK.TRANS64 P0, [R0+URZ], R2 ;  /* 0x00000002000085a7 */ /* 0x000ee400080010ff */
[----:B---3--:R-:W-:Y:S05]  /*9b80*/  @!P0 BRA `(.L_x_165) ;  /* 0xfffffffc00f08947 */ /* 0x008fea000383ffff */
[----:B------:R-:W-:Y:S05]  /*9b90*/  BRA `(.L_x_166) ;  /* 0xffffffa000b87947 */ /* 0x000fea000383ffff */
.L_x_62:
[----:B------:R-:W-:-:S07]  /*9ba0*/  MOV R4, UR4 ;  /* 0x0000000400047c02 */ /* 0x000fce0008000f00 */
.L_x_167:
[----:B--2---:R2:W3:Y:S02]  /*9bb0*/  SYNCS.PHASECHK.TRANS64.TRYWAIT P1, [R4+URZ+0x168], R6 ;  /* 0x00016806040075a7 */ /* 0x0044e400080211ff */
[----:B---3--:R-:W-:Y:S05]  /*9bc0*/  @!P1 NANOSLEEP.SYNCS 0x989680 ;  /* 0x009896800000995d */ /* 0x008fea0003900000 */
[----:B------:R-:W3:Y:S02]  /*9bd0*/  @!P1 SYNCS.PHASECHK.TRANS64 P1, [R4+URZ+0x168], R6 ;  /* 0x00016806040095a7 */ /* 0x000ee400080210ff */
[----:B---3--:R-:W-:Y:S05]  /*9be0*/  @!P1 BRA `(.L_x_167) ;  /* 0xfffffffc00f09947 */ /* 0x008fea000383ffff */
[----:B------:R-:W-:Y:S05]  /*9bf0*/  BRA `(.L_x_168) ;  /* 0xffffffa400287947 */ /* 0x000fea000383ffff */
.L_x_63:
[----:B--2---:R-:W-:-:S07]  /*9c00*/  MOV R4, UR4 ;  /* 0x0000000400047c02 */ /* 0x004fce0008000f00 */
.L_x_169:
[----:B--2---:R2:W3:Y:S02]  /*9c10*/  SYNCS.PHASECHK.TRANS64.TRYWAIT P1, [R4+URZ+0x160], R5 ;  /* 0x00016005040075a7 */ /* 0x0044e400080211ff */
[----:B---3--:R-:W-:Y:S05]  /*9c20*/  @!P1 NANOSLEEP.SYNCS 0x989680 ;  /* 0x009896800000995d */ /* 0x008fea0003900000 */
[----:B------:R-:W3:Y:S02]  /*9c30*/  @!P1 SYNCS.PHASECHK.TRANS64 P1, [R4+URZ+0x160], R5 ;  /* 0x00016005040095a7 */ /* 0x000ee400080210ff */
[----:B---3--:R-:W-:Y:S05]  /*9c40*/  @!P1 BRA `(.L_x_169) ;  /* 0xfffffffc00f09947 */ /* 0x008fea000383ffff */
[----:B------:R-:W-:Y:S05]  /*9c50*/  BRA `(.L_x_170) ;  /* 0xffffffa400307947 */ /* 0x000fea000383ffff */
.L_x_73:
[----:B--2---:R-:W-:-:S04]  /*9c60*/  MOV R5, UR5 ;  /* 0x0000000500057c02 */ /* 0x004fc80008000f00 */
[----:B------:R2:W3:Y:S03]  /*9c70*/  SYNCS.PHASECHK.TRANS64.TRYWAIT P0, [R5+URZ+0x8], R6 ;  /* 0x00000806050075a7 */ /* 0x0004e600080011ff */
[----:B---3--:R-:W-:Y:S05]  /*9c80*/  @!P0 NANOSLEEP.SYNCS 0x989680 ;  /* 0x009896800000895d */ /* 0x008fea0003900000 */
[----:B------:R-:W3:Y:S02]  /*9c90*/  @!P0 SYNCS.PHASECHK.TRANS64 P0, [R5+URZ+0x8], R6 ;  /* 0x00000806050085a7 */ /* 0x000ee400080010ff */
[----:B---3--:R-:W-:Y:S05]  /*9ca0*/  @!P0 BRA `(.L_x_73) ;  /* 0xfffffffc00ec8947 */ /* 0x008fea000383ffff */
[----:B------:R-:W-:Y:S05]  /*9cb0*/  BRA `(.L_x_72) ;  /* 0xffffffa400fc7947 */ /* 0x000fea000383ffff */
.L_x_75:
[----:B------:R-:W-:Y:S01]  /*9cc0*/  BSSY B0, `(.L_x_171) ;  /* 0x0000006000007945 */ /* 0x000fe20003800000 */
[----:B------:R-:W-:-:S07]  /*9cd0*/  MOV R15, 0xffffffff ;  /* 0xffffffff000f7802 */ /* 0x000fce0000000f00 */
[----:B-12--5:R-:W-:Y:S05]  /*9ce0*/  WARPSYNC.COLLECTIVE R15, `(.L_x_172) ;  /* 0x000000000f0c7348 */ /* 0x026fea0003c00000 */
[----:B------:R-:W-:Y:S02]  /*9cf0*/  ELECT P6, UR79, PT ;  /* 0x00000000004f782f */ /* 0x000fe400038c0000 */
[----:B------:R-:W-:Y:S01]  /*9d00*/  MOV R14, UR79 ;  /* 0x0000004f000e7c02 */ /* 0x000fe20008000f00 */
[----:B-12--5:R-:W-:Y:S10]  /*9d10*/  ENDCOLLECTIVE ;  /* 0x000000000000791b */ /* 0x026ff40003800000 */
.L_x_172:
[----:B------:R-:W-:Y:S05]  /*9d20*/  BSYNC B0 ;  /* 0x0000000000007941 */ /* 0x000fea0003800000 */
.L_x_171:
[----:B------:R-:W-:Y:S01]  /*9d30*/  PLOP3.LUT P0, PT, P6, PT, PT, 0x80, 0x8 ;  /* 0x000000000008781c */ /* 0x000fe2000370f070 */
[----:B------:R-:W-:-:S12]  /*9d40*/  BRA `(.L_x_173) ;  /* 0xffffffa800287947 */ /* 0x000fd8000383ffff */
.L_x_77:
[----:B--2---:R-:W-:-:S04]  /*9d50*/  MOV R3, UR5 ;  /* 0x0000000500037c02 */ /* 0x004fc80008000f00 */
[----:B------:R2:W3:Y:S03]  /*9d60*/  SYNCS.PHASECHK.TRANS64.TRYWAIT P0, [R3+URZ+0x8], R4 ;  /* 0x00000804030075a7 */ /* 0x0004e600080011ff */
[----:B---3--:R-:W-:Y:S05]  /*9d70*/  @!P0 NANOSLEEP.SYNCS 0x989680 ;  /* 0x009896800000895d */ /* 0x008fea0003900000 */
[----:B------:R-:W3:Y:S02]  /*9d80*/  @!P0 SYNCS.PHASECHK.TRANS64 P0, [R3+URZ+0x8], R4 ;  /* 0x00000804030085a7 */ /* 0x000ee400080010ff */
[----:B---3--:R-:W-:Y:S05]  /*9d90*/  @!P0 BRA `(.L_x_77) ;  /* 0xfffffffc00ec8947 */ /* 0x008fea000383ffff */
[----:B------:R-:W-:Y:S05]  /*9da0*/  BRA `(.L_x_76) ;  /* 0xffffffa8002c7947 */ /* 0x000fea000383ffff */
.L_x_78:
[----:B------:R-:W-:-:S07]  /*9db0*/  MOV R4, UR18 ;  /* 0x0000001200047c02 */ /* 0x000fce0008000f00 */
.L_x_174:
[----:B-1----:R1:W2:Y:S02]  /*9dc0*/  SYNCS.PHASECHK.TRANS64.TRYWAIT P0, [R4+URZ+0x160], R5 ;  /* 0x00016005040075a7 */ /* 0x0022a400080011ff */
[----:B--2---:R-:W-:Y:S05]  /*9dd0*/  @!P0 NANOSLEEP.SYNCS 0x989680 ;  /* 0x009896800000895d */ /* 0x004fea0003900000 */
[----:B------:R-:W2:Y:S02]  /*9de0*/  @!P0 SYNCS.PHASECHK.TRANS64 P0, [R4+URZ+0x160], R5 ;  /* 0x00016005040085a7 */ /* 0x000ea400080010ff */
[----:B--2---:R-:W-:Y:S05]  /*9df0*/  @!P0 BRA `(.L_x_174) ;  /* 0xfffffffc00f08947 */ /* 0x004fea000383ffff */
[----:B------:R-:W-:Y:S05]  /*9e00*/  BRA `(.L_x_175) ;  /* 0xffffffac00087947 */ /* 0x000fea000383ffff */
.L_x_80:
[----:B------:R-:W-:-:S07]  /*9e10*/  MOV R4, UR23 ;  /* 0x0000001700047c02 */ /* 0x000fce0008000f00 */
.L_x_176:
[----:B-1----:R1:W2:Y:S02]  /*9e20*/  SYNCS.PHASECHK.TRANS64.TRYWAIT P0, [R4+URZ+0x180], R5 ;  /* 0x00018005040075a7 */ /* 0x0022a400080011ff */
[----:B--2---:R-:W-:Y:S05]  /*9e30*/  @!P0 NANOSLEEP.SYNCS 0x989680 ;  /* 0x009896800000895d */ /* 0x004fea0003900000 */
[----:B------:R-:W2:Y:S02]  /*9e40*/  @!P0 SYNCS.PHASECHK.TRANS64 P0, [R4+URZ+0x180], R5 ;  /* 0x00018005040085a7 */ /* 0x000ea400080010ff */
[----:B--2---:R-:W-:Y:S05]  /*9e50*/  @!P0 BRA `(.L_x_176) ;  /* 0xfffffffc00f08947 */ /* 0x004fea000383ffff */
[----:B------:R-:W-:Y:S05]  /*9e60*/  BRA `(.L_x_79) ;  /* 0xffffffac00287947 */ /* 0x000fea000383ffff */
.L_x_84:
[----:B-1----:R-:W-:Y:S07]  /*9e70*/  MOV R4, UR10 ;  /* 0x0000000a00047c02 */ /* 0x002fee0008000f00 */
.L_x_177:
[----:B-1----:R1:W2:Y:S02]  /*9e80*/  SYNCS.PHASECHK.TRANS64.TRYWAIT P0, [R4+URZ], R6 ;  /* 0x00000006040075a7 */ /* 0x0022a400080011ff */
[----:B--2---:R-:W-:Y:S05]  /*9e90*/  @!P0 NANOSLEEP.SYNCS 0x989680 ;  /* 0x009896800000895d */ /* 0x004fea0003900000 */
[----:B------:R-:W2:Y:S02]  /*9ea0*/  @!P0 SYNCS.PHASECHK.TRANS64 P0, [R4+URZ], R6 ;  /* 0x00000006040085a7 */ /* 0x000ea400080010ff */
[----:B--2---:R-:W-:Y:S05]  /*9eb0*/  @!P0 BRA `(.L_x_177) ;  /* 0xfffffffc00f08947 */ /* 0x004fea000383ffff */
[----:B------:R-:W-:Y:S05]  /*9ec0*/  BRA `(.L_x_83) ;  /* 0xffffffac00607947 */ /* 0x000fea000383ffff */
.L_x_88:
[----:B--2---:R-:W-:-:S07]  /*9ed0*/  MOV R0, UR4 ;  /* 0x0000000400007c02 */ /* 0x004fce0008000f00 */
.L_x_178:
[----:B-1----:R1:W2:Y:S02]  /*9ee0*/  SYNCS.PHASECHK.TRANS64.TRYWAIT P0, [R0+URZ], R2 ;  /* 0x00000002000075a7 */ /* 0x0022a400080011ff */
[----:B--2---:R-:W-:Y:S05]  /*9ef0*/  @!P0 NANOSLEEP.SYNCS 0x989680 ;  /* 0x009896800000895d */ /* 0x004fea0003900000 */
[----:B------:R-:W2:Y:S02]  /*9f00*/  @!P0 SYNCS.PHASECHK.TRANS64 P0, [R0+URZ], R2 ;  /* 0x00000002000085a7 */ /* 0x000ea400080010ff */
[----:B--2---:R-:W-:Y:S05]  /*9f10*/  @!P0 BRA `(.L_x_178) ;  /* 0xfffffffc00f08947 */ /* 0x004fea000383ffff */
[----:B------:R-:W-:Y:S05]  /*9f20*/  BRA `(.L_x_179) ;  /* 0xffffffb0002c7947 */ /* 0x000fea000383ffff */
.L_x_91:
[----:B------:R-:W-:-:S07]  /*9f30*/  MOV R0, UR18 ;  /* 0x0000001200007c02 */ /* 0x000fce0008000f00 */
.L_x_180:
[----:B-1----:R1:W2:Y:S02]  /*9f40*/  SYNCS.PHASECHK.TRANS64.TRYWAIT P1, [R0+URZ+0x190], R2 ;  /* 0x00019002000075a7 */ /* 0x0022a400080211ff */
[----:B--2---:R-:W-:Y:S05]  /*9f50*/  @!P1 NANOSLEEP.SYNCS 0x989680 ;  /* 0x009896800000995d */ /* 0x004fea0003900000 */
[----:B------:R-:W2:Y:S02]  /*9f60*/  @!P1 SYNCS.PHASECHK.TRANS64 P1, [R0+URZ+0x190], R2 ;  /* 0x00019002000095a7 */ /* 0x000ea400080210ff */
[----:B--2---:R-:W-:Y:S05]  /*9f70*/  @!P1 BRA `(.L_x_180) ;  /* 0xfffffffc00f09947 */ /* 0x004fea000383ffff */
[----:B------:R-:W-:Y:S05]  /*9f80*/  BRA `(.L_x_181) ;  /* 0xffffffb000787947 */ /* 0x000fea000383ffff */
.L_x_96:
[----:B------:R-:W-:Y:S07]  /*9f90*/  MOV R0, UR19 ;  /* 0x0000001300007c02 */ /* 0x000fee0008000f00 */
.L_x_182:
[----:B-1----:R1:W2:Y:S02]  /*9fa0*/  SYNCS.PHASECHK.TRANS64.TRYWAIT P0, [R0+URZ+0x160], R2 ;  /* 0x00016002000075a7 */ /* 0x0022a400080011ff */
[----:B--2---:R-:W-:Y:S05]  /*9fb0*/  @!P0 NANOSLEEP.SYNCS 0x989680 ;  /* 0x009896800000895d */ /* 0x004fea0003900000 */
[----:B------:R-:W2:Y:S02]  /*9fc0*/  @!P0 SYNCS.PHASECHK.TRANS64 P0, [R0+URZ+0x160], R2 ;  /* 0x00016002000085a7 */ /* 0x000ea400080010ff */
[----:B--2---:R-:W-:Y:S05]  /*9fd0*/  @!P0 BRA `(.L_x_182) ;  /* 0xfffffffc00f08947 */ /* 0x004fea000383ffff */
[----:B------:R-:W-:Y:S05]  /*9fe0*/  BRA `(.L_x_183) ;  /* 0xffffffb800507947 */ /* 0x000fea000383ffff */
.L_x_99:
[----:B------:R-:W-:Y:S07]  /*9ff0*/  MOV R0, UR19 ;  /* 0x0000001300007c02 */ /* 0x000fee0008000f00 */
.L_x_184:
[----:B-1----:R1:W2:Y:S02]  /*a000*/  SYNCS.PHASECHK.TRANS64.TRYWAIT P0, [R0+URZ+0x158], R3 ;  /* 0x00015803000075a7 */ /* 0x0022a400080011ff */
[----:B--2---:R-:W-:Y:S05]  /*a010*/  @!P0 NANOSLEEP.SYNCS 0x989680 ;  /* 0x009896800000895d */ /* 0x004fea0003900000 */
[----:B------:R-:W2:Y:S02]  /*a020*/  @!P0 SYNCS.PHASECHK.TRANS64 P0, [R0+URZ+0x158], R3 ;  /* 0x00015803000085a7 */ /* 0x000ea400080010ff */
[----:B--2---:R-:W-:Y:S05]  /*a030*/  @!P0 BRA `(.L_x_184) ;  /* 0xfffffffc00f08947 */ /* 0x004fea000383ffff */
[----:B------:R-:W-:Y:S05]  /*a040*/  BRA `(.L_x_98) ;  /* 0xffffffbc00b07947 */ /* 0x000fea000383ffff */
.L_x_102:
[----:B-1----:R-:W-:Y:S07]  /*a050*/  MOV R0, UR19 ;  /* 0x0000001300007c02 */ /* 0x002fee0008000f00 */
.L_x_185:
[----:B-1----:R1:W2:Y:S02]  /*a060*/  SYNCS.PHASECHK.TRANS64.TRYWAIT P2, [R0+URZ+0x148], R2 ;  /* 0x00014802000075a7 */ /* 0x0022a400080411ff */
[----:B--2---:R-:W-:Y:S05]  /*a070*/  @!P2 NANOSLEEP.SYNCS 0x989680 ;  /* 0x009896800000a95d */ /* 0x004fea0003900000 */
[----:B------:R-:W2:Y:S02]  /*a080*/  @!P2 SYNCS.PHASECHK.TRANS64 P2, [R0+URZ+0x148], R2 ;  /* 0x000148020000a5a7 */ /* 0x000ea400080410ff */
[----:B--2---:R-:W-:Y:S05]  /*a090*/  @!P2 BRA `(.L_x_185) ;  /* 0xfffffffc00f0a947 */ /* 0x004fea000383ffff */
[----:B------:R-:W-:Y:S05]  /*a0a0*/  BRA `(.L_x_186) ;  /* 0xffffffc0000c7947 */ /* 0x000fea000383ffff */
.L_x_107:
[----:B------:R-:W-:Y:S07]  /*a0b0*/  MOV R0, UR44 ;  /* 0x0000002c00007c02 */ /* 0x000fee0008000f00 */
.L_x_187:
[----:B-1----:R1:W2:Y:S02]  /*a0c0*/  SYNCS.PHASECHK.TRANS64.TRYWAIT P0, [R0+URZ+0x160], R2 ;  /* 0x00016002000075a7 */ /* 0x0022a400080011ff */
[----:B--2---:R-:W-:Y:S05]  /*a0d0*/  @!P0 NANOSLEEP.SYNCS 0x989680 ;  /* 0x009896800000895d */ /* 0x004fea0003900000 */
[----:B------:R-:W2:Y:S02]  /*a0e0*/  @!P0 SYNCS.PHASECHK.TRANS64 P0, [R0+URZ+0x160], R2 ;  /* 0x00016002000085a7 */ /* 0x000ea400080010ff */
[----:B--2---:R-:W-:Y:S05]  /*a0f0*/  @!P0 BRA `(.L_x_187) ;  /* 0xfffffffc00f08947 */ /* 0x004fea000383ffff */
[----:B------:R-:W-:Y:S05]  /*a100*/  BRA `(.L_x_188) ;  /* 0xffffffc800407947 */ /* 0x000fea000383ffff */
.L_x_118:
[----:B-1----:R-:W-:Y:S04]  /*a110*/  MOV R3, UR44 ;  /* 0x0000002c00037c02 */ /* 0x002fe80008000f00 */
[----:B------:R1:W2:Y:S03]  /*a120*/  SYNCS.PHASECHK.TRANS64.TRYWAIT P1, [R3+URZ+0x140], R4 ;  /* 0x00014004030075a7 */ /* 0x0002a600080211ff */
[----:B--2---:R-:W-:Y:S05]  /*a130*/  @!P1 NANOSLEEP.SYNCS 0x989680 ;  /* 0x009896800000995d */ /* 0x004fea0003900000 */
[----:B------:R-:W2:Y:S02]  /*a140*/  @!P1 SYNCS.PHASECHK.TRANS64 P1, [R3+URZ+0x140], R4 ;  /* 0x00014004030095a7 */ /* 0x000ea400080210ff */
[----:B--2---:R-:W-:Y:S05]  /*a150*/  @!P1 BRA `(.L_x_118) ;  /* 0xfffffffc00ec9947 */ /* 0x004fea000383ffff */
[----:B------:R-:W-:Y:S05]  /*a160*/  BRA `(.L_x_117) ;  /* 0xffffffd4009c7947 */ /* 0x000fea000383ffff */
.L_x_120:
[----:B-1----:R1:W4:Y:S02]  /*a170*/  SYNCS.PHASECHK.TRANS64.TRYWAIT P1, [R151+URZ+0x170], R0 ;  /* 0x00017000970075a7 */ /* 0x00232400080211ff */
[----:B----4-:R-:W-:Y:S05]  /*a180*/  @!P1 NANOSLEEP.SYNCS 0x989680 ;  /* 0x009896800000995d */ /* 0x010fea0003900000 */
[----:B------:R-:W4:Y:S02]  /*a190*/  @!P1 SYNCS.PHASECHK.TRANS64 P1, [R151+URZ+0x170], R0 ;  /* 0x00017000970095a7 */ /* 0x000f2400080210ff */
[----:B----4-:R-:W-:Y:S05]  /*a1a0*/  @!P1 BRA `(.L_x_120) ;  /* 0xfffffffc00f09947 */ /* 0x010fea000383ffff */
[----:B------:R-:W-:Y:S05]  /*a1b0*/  BRA `(.L_x_119) ;  /* 0xffffffd400e47947 */ /* 0x000fea000383ffff */
        .weak           $__internal_0_$__cuda_sm10x_tcgen05_guardrail_trap_col_being_dealloced_not_returned_by_alloc
        .type           $__internal_0_$__cuda_sm10x_tcgen05_guardrail_trap_col_being_dealloced_not_returned_by_alloc,@function
        .size           $__internal_0_$__cuda_sm10x_tcgen05_guardrail_trap_col_being_dealloced_not_returned_by_alloc,($__internal_1_$__cuda_sm10x_tcgen05_guardrail_trap_phase_invalid_during_alloc - $__internal_0_$__cuda_sm10x_tcgen05_guardrail_trap_col_being_dealloced_not_returned_by_alloc)
$__internal_0_$__cuda_sm10x_tcgen05_guardrail_trap_col_being_dealloced_not_returned_by_alloc:
[----:B------:R-:W-:Y:S05]  /*a1c0*/  BPT.TRAP 0x1 ;  /* 0x000000040000795c */ /* 0x000fea0000300000 */
[----:B------:R-:W-:-:S04]  /*a1d0*/  HFMA2 R3, -RZ, RZ, 0, 0 ;  /* 0x00000000ff037431 */ /* 0x000fc800000001ff */
[----:B------:R-:W-:Y:S05]  /*a1e0*/  RET.REL.NODEC R2 `(_ZN7cutlass13device_kernelINS_4conv6kernel13ConvUniversalINS1_16ConvProblemShapeILNS1_8OperatorE2ELi3EEENS1_10collective14CollectiveConvINS1_47MainloopSm100TmaUmmaWarpSpecializedImplicitGemmILS5_2ELi20ELi3ELi1ELi2EN4cute5tupleIJNSA_1CILi2EEENSC_ILi1EEESE_EEEEENSB_IJNSC_ILi256EEENSB_IJNSC_ILi64EEEEEESJ_EEENS_12float_e4m3_tESL_NSA_8TiledMMAINSA_8MMA_AtomIJNSA_10MMA_TraitsINSA_25SM100_MMA_F8F6F4_2x1SM_SSEJSL_SL_fSH_SI_NSA_17integral_constantINSA_4UMMA5MajorELSS_1EEEST_NSQ_INSR_7ScaleInELSU_0EEESV_EEEEEENSA_6LayoutINSB_IJSE_SE_SE_EEENSB_IJNSC_ILi0EEES10_S10_EEEEENSB_IJNSA_10UnderscoreES13_S13_EEEEENS7_6detail27Sm100ImplicitGemmTileTraitsINSA_18SM100_TMA_2SM_LOADENSA_14ComposedLayoutINSA_7SwizzleILi3ELi4ELi3EEENSA_18smem_ptr_flag_bitsILi8EEENSY_INSB_IJNSC_ILi128EEENSC_ILi8EEEEEENSB_IJSE_S1E_EEEEEEEvEENS17_INSA_25SM100_TMA_2SM_LOAD_IM2COLENS19_INS1A_ILi1ELi4ELi3EEES1D_NSY_INSB_IJNSC_ILi32EEES1F_EEENSB_IJSE_S1N_EEEEEEEvEEEENS_8epilogue10collective18CollectiveEpilogueINS1U_23Sm100TmaWarpSpecializedILi1ELi1ELi64ELb0ELb0EEEJNSB_IJS1E_SJ_SJ_EEENSB_IJNSY_IS1E_SE_EENSY_ISI_SE_EEEEESL_NSB_IJlNSB_IJSE_lllEEES10_EEESL_S24_NS1U_6fusion15FusionCallbacksIS1Y_NS25_17LinearCombinationISL_fSL_fLNS_15FloatRoundStyleE2EEES1Z_S22_JEEENSA_5SM1004TMEM4LOAD26SM100_TMEM_LOAD_32dp32b64xENSA_13SM90_TMA_LOADENS19_INS1A_ILi2ELi4ELi3EEES1D_NSY_INSB_IJS1F_SI_EEENSB_IJSI_SE_EEEEEEENSA_39AutoVectorizingCopyWithAssumedAlignmentILi128EEENSA_14SM90_TMA_STOREES2K_S2M_S2M_EEEvvEEEEvNT_6ParamsE) ;  /* 0xffffff5c02847950 */ /* 0x000fea0003c3ffff */
        .weak           $__internal_1_$__cuda_sm10x_tcgen05_guardrail_trap_phase_invalid_during_alloc
        .type           $__internal_1_$__cuda_sm10x_tcgen05_guardrail_trap_phase_invalid_during_alloc,@function
        .size           $__internal_1_$__cuda_sm10x_tcgen05_guardrail_trap_phase_invalid_during_alloc,($__internal_2_$__cuda_sm10x_tcgen05_guardrail_trap_unallocated_columns_being_dealloced - $__internal_1_$__cuda_sm10x_tcgen05_guardrail_trap_phase_invalid_during_alloc)
$__internal_1_$__cuda_sm10x_tcgen05_guardrail_trap_phase_invalid_during_alloc:
[----:B------:R-:W-:Y:S05]  /*a1f0*/  BPT.TRAP 0x1 ;  /* 0x000000040000795c */ /* 0x000fea0000300000 */
[----:B------:R-:W-:-:S04]  /*a200*/  MOV R5, 0x0 ;  /* 0x0000000000057802 */ /* 0x000fc80000000f00 */
[----:B------:R-:W-:Y:S05]  /*a210*/  RET.REL.NODEC R4 `(_ZN7cutlass13device_kernelINS_4conv6kernel13ConvUniversalINS1_16ConvProblemShapeILNS1_8OperatorE2ELi3EEENS1_10collective14CollectiveConvINS1_47MainloopSm100TmaUmmaWarpSpecializedImplicitGemmILS5_2ELi20ELi3ELi1ELi2EN4cute5tupleIJNSA_1CILi2EEENSC_ILi1EEESE_EEEEENSB_IJNSC_ILi256EEENSB_IJNSC_ILi64EEEEEESJ_EEENS_12float_e4m3_tESL_NSA_8TiledMMAINSA_8MMA_AtomIJNSA_10MMA_TraitsINSA_25SM100_MMA_F8F6F4_2x1SM_SSEJSL_SL_fSH_SI_NSA_17integral_constantINSA_4UMMA5MajorELSS_1EEEST_NSQ_INSR_7ScaleInELSU_0EEESV_EEEEEENSA_6LayoutINSB_IJSE_SE_SE_EEENSB_IJNSC_ILi0EEES10_S10_EEEEENSB_IJNSA_10UnderscoreES13_S13_EEEEENS7_6detail27Sm100ImplicitGemmTileTraitsINSA_18SM100_TMA_2SM_LOADENSA_14ComposedLayoutINSA_7SwizzleILi3ELi4ELi3EEENSA_18smem_ptr_flag_bitsILi8EEENSY_INSB_IJNSC_ILi128EEENSC_ILi8EEEEEENSB_IJSE_S1E_EEEEEEEvEENS17_INSA_25SM100_TMA_2SM_LOAD_IM2COLENS19_INS1A_ILi1ELi4ELi3EEES1D_NSY_INSB_IJNSC_ILi32EEES1F_EEENSB_IJSE_S1N_EEEEEEEvEEEENS_8epilogue10collective18CollectiveEpilogueINS1U_23Sm100TmaWarpSpecializedILi1ELi1ELi64ELb0ELb0EEEJNSB_IJS1E_SJ_SJ_EEENSB_IJNSY_IS1E_SE_EENSY_ISI_SE_EEEEESL_NSB_IJlNSB_IJSE_lllEEES10_EEESL_S24_NS1U_6fusion15FusionCallbacksIS1Y_NS25_17LinearCombinationISL_fSL_fLNS_15FloatRoundStyleE2EEES1Z_S22_JEEENSA_5SM1004TMEM4LOAD26SM100_TMEM_LOAD_32dp32b64xENSA_13SM90_TMA_LOADENS19_INS1A_ILi2ELi4ELi3EEES1D_NSY_INSB_IJS1F_SI_EEENSB_IJSI_SE_EEEEEEENSA_39AutoVectorizingCopyWithAssumedAlignmentILi128EEENSA_14SM90_TMA_STOREES2K_S2M_S2M_EEEvvEEEEvNT_6ParamsE) ;  /* 0xffffff5c04787950 */ /* 0x000fea0003c3ffff */
        .weak           $__internal_2_$__cuda_sm10x_tcgen05_guardrail_trap_unallocated_columns_being_dealloced
        .type           $__internal_2_$__cuda_sm10x_tcgen05_guardrail_trap_unallocated_columns_being_dealloced,@function
        .size           $__internal_2_$__cuda_sm10x_tcgen05_guardrail_trap_unallocated_columns_being_dealloced,(.L_x_190 - $__internal_2_$__cuda_sm10x_tcgen05_guardrail_trap_unallocated_columns_being_dealloced)
$__internal_2_$__cuda_sm10x_tcgen05_guardrail_trap_unallocated_columns_being_dealloced:
[----:B------:R-:W-:Y:S05]  /*a220*/  BPT.TRAP 0x1 ;  /* 0x000000040000795c */ /* 0x000fea0000300000 */
[----:B------:R-:W-:-:S04]  /*a230*/  HFMA2 R3, -RZ, RZ, 0, 0 ;  /* 0x00000000ff037431 */ /* 0x000fc800000001ff */
[----:B------:R-:W-:Y:S05]  /*a240*/  RET.REL.NODEC R2 `(_ZN7cutlass13device_kernelINS_4conv6kernel13ConvUniversalINS1_16ConvProblemShapeILNS1_8OperatorE2ELi3EEENS1_10collective14CollectiveConvINS1_47MainloopSm100TmaUmmaWarpSpecializedImplicitGemmILS5_2ELi20ELi3ELi1ELi2EN4cute5tupleIJNSA_1CILi2EEENSC_ILi1EEESE_EEEEENSB_IJNSC_ILi256EEENSB_IJNSC_ILi64EEEEEESJ_EEENS_12float_e4m3_tESL_NSA_8TiledMMAINSA_8MMA_AtomIJNSA_10MMA_TraitsINSA_25SM100_MMA_F8F6F4_2x1SM_SSEJSL_SL_fSH_SI_NSA_17integral_constantINSA_4UMMA5MajorELSS_1EEEST_NSQ_INSR_7ScaleInELSU_0EEESV_EEEEEENSA_6LayoutINSB_IJSE_SE_SE_EEENSB_IJNSC_ILi0EEES10_S10_EEEEENSB_IJNSA_10UnderscoreES13_S13_EEEEENS7_6detail27Sm100ImplicitGemmTileTraitsINSA_18SM100_TMA_2SM_LOADENSA_14ComposedLayoutINSA_7SwizzleILi3ELi4ELi3EEENSA_18smem_ptr_flag_bitsILi8EEENSY_INSB_IJNSC_ILi128EEENSC_ILi8EEEEEENSB_IJSE_S1E_EEEEEEEvEENS17_INSA_25SM100_TMA_2SM_LOAD_IM2COLENS19_INS1A_ILi1ELi4ELi3EEES1D_NSY_INSB_IJNSC_ILi32EEES1F_EEENSB_IJSE_S1N_EEEEEEEvEEEENS_8epilogue10collective18CollectiveEpilogueINS1U_23Sm100TmaWarpSpecializedILi1ELi1ELi64ELb0ELb0EEEJNSB_IJS1E_SJ_SJ_EEENSB_IJNSY_IS1E_SE_EENSY_ISI_SE_EEEEESL_NSB_IJlNSB_IJSE_lllEEES10_EEESL_S24_NS1U_6fusion15FusionCallbacksIS1Y_NS25_17LinearCombinationISL_fSL_fLNS_15FloatRoundStyleE2EEES1Z_S22_JEEENSA_5SM1004TMEM4LOAD26SM100_TMEM_LOAD_32dp32b64xENSA_13SM90_TMA_LOADENS19_INS1A_ILi2ELi4ELi3EEES1D_NSY_INSB_IJS1F_SI_EEENSB_IJSI_SE_EEEEEEENSA_39AutoVectorizingCopyWithAssumedAlignmentILi128EEENSA_14SM90_TMA_STOREES2K_S2M_S2M_EEEvvEEEEvNT_6ParamsE) ;  /* 0xffffff5c026c7950 */ /* 0x000fea0003c3ffff */
.L_x_189:
[----:B------:R-:W-:-:S00]  /*a250*/  BRA `(.L_x_189) ;  /* 0xfffffffc00fc7947 */ /* 0x000fc0000383ffff */
[----:B------:R-:W-:-:S00]  /*a260*/  NOP ;  /* 0x0000000000007918 */ /* 0x000fc00000000000 */
        /* <DEDUP_REMOVED lines=9> */
.L_x_190:


//--------------------- .nv.global.init           --------------------------
	.section	.nv.global.init,"aw",@progbits
.nv.global.init:
	.type		$str$29,@object
	.size		$str$29,($str$30 - $str$29)
$str$29:
        /*0000*/ 	.byte	0x28, 0x61, 0x64, 0x64, 0x72, 0x65, 0x73, 0x73, 0x20, 0x26, 0x20, 0x6d, 0x61, 0x73, 0x6b, 0x29
        /*0010*/ 	.byte	0x20, 0x3d, 0x3d, 0x20, 0x30, 0x00
	.type		$str$30,@object
	.size		$str$30,($str$28 - $str$30)
$str$30:
        /*0016*/ 	.byte	0x2f, 0x74, 0x6d, 0x70, 0x2f, 0x63, 0x75, 0x74, 0x6c, 0x61, 0x73, 0x73, 0x5f, 0x73, 0x77, 0x65
        /*0026*/ 	.byte	0x65, 0x70, 0x5f, 0x73, 0x72, 0x63, 0x2f, 0x69, 0x6e, 0x63, 0x6c, 0x75, 0x64, 0x65, 0x2f, 0x63
        /*0036*/ 	.byte	0x75, 0x74, 0x65, 0x2f, 0x70, 0x6f, 0x69, 0x6e, 0x74, 0x65, 0x72, 0x5f, 0x66, 0x6c, 0x61, 0x67
        /*0046*/ 	.byte	0x67, 0x65, 0x64, 0x2e, 0x68, 0x70, 0x70, 0x00
	.type		$str$28,@object
	.size		$str$28,($str$27 - $str$28)
$str$28:
        /*004e*/ 	.byte	0x2f, 0x74, 0x6d, 0x70, 0x2f, 0x63, 0x75, 0x74, 0x6c, 0x61, 0x73, 0x73, 0x5f, 0x73, 0x77, 0x65
        /*005e*/ 	.byte	0x65, 0x70, 0x5f, 0x73, 0x72, 0x63, 0x2f, 0x69, 0x6e, 0x63, 0x6c, 0x75, 0x64, 0x65, 0x2f, 0x63
        /*006e*/ 	.byte	0x75, 0x74, 0x65, 0x2f, 0x61, 0x74, 0x6f, 0x6d, 0x2f, 0x63, 0x6f, 0x70, 0x79, 0x5f, 0x74, 0x72
        /*007e*/ 	.byte	0x61, 0x69, 0x74, 0x73, 0x5f, 0x73, 0x6d, 0x31, 0x30, 0x30, 0x2e, 0x68, 0x70, 0x70, 0x00
	.type		$str$27,@object
	.size		$str$27,(__unnamed_1 - $str$27)
$str$27:
        /*008d*/ 	.byte	0x28, 0x28, 0x75, 0x69, 0x6e, 0x74, 0x33, 0x32, 0x5f, 0x74, 0x28, 0x74, 0x68, 0x72, 0x65, 0x61
        /*009d*/ 	.byte	0x64, 0x49, 0x64, 0x78, 0x2e, 0x78, 0x29, 0x20, 0x2f, 0x20, 0x33, 0x32, 0x29, 0x20, 0x25, 0x20
        /*00ad*/ 	.byte	0x34, 0x29, 0x20, 0x3d, 0x3d, 0x20, 0x28, 0x28, 0x28, 0x74, 0x6d, 0x65, 0x6d, 0x5f, 0x61, 0x64
        /*00bd*/ 	.byte	0x64, 0x72, 0x20, 0x3e, 0x3e, 0x20, 0x31, 0x36, 0x29, 0x20, 0x2f, 0x20, 0x33, 0x32, 0x29, 0x20
        /*00cd*/ 	.byte	0x25, 0x20, 0x34, 0x29, 0x00
	.type		__unnamed_1,@object
	.size		__unnamed_1,(__unnamed_2 - __unnamed_1)
__unnamed_1:
        /*00d2*/ 	.byte	0x61, 0x75, 0x74, 0x6f, 0x20, 0x63, 0x75, 0x74, 0x65, 0x3a, 0x3a, 0x61, 0x73, 0x5f, 0x70, 0x6f
        /* <DEDUP_REMOVED lines=24> */
        /*0262*/ 	.byte	0x43, 0x3c, 0x38, 0x31, 0x39, 0x32, 0x3e, 0x3e, 0x3e, 0x3e, 0x5d, 0x00
	.type		__unnamed_2,@object
	.size		__unnamed_2,(.L_2 - __unnamed_2)
__unnamed_2:
        /* <DEDUP_REMOVED lines=42> */
        /*050e*/ 	.byte	0x3e, 0x3e, 0x3e, 0x3e, 0x5d, 0x00
.L_2:


//--------------------- .nv.shared._ZN7cutlass13device_kernelINS_4conv6kernel13ConvUniversalINS1_16ConvProblemShapeILNS1_8OperatorE2ELi3EEENS1_10collective14CollectiveConvINS1_47MainloopSm100TmaUmmaWarpSpecializedImplicitGemmILS5_2ELi20ELi3ELi1ELi2EN4cute5tupleIJNSA_1CILi2EEENSC_ILi1EEESE_EEEEENSB_IJNSC_ILi256EEENSB_IJNSC_ILi64EEEEEESJ_EEENS_12float_e4m3_tESL_NSA_8TiledMMAINSA_8MMA_AtomIJNSA_10MMA_TraitsINSA_25SM100_MMA_F8F6F4_2x1SM_SSEJSL_SL_fSH_SI_NSA_17integral_constantINSA_4UMMA5MajorELSS_1EEEST_NSQ_INSR_7ScaleInELSU_0EEESV_EEEEEENSA_6LayoutINSB_IJSE_SE_SE_EEENSB_IJNSC_ILi0EEES10_S10_EEEEENSB_IJNSA_10UnderscoreES13_S13_EEEEENS7_6detail27Sm100ImplicitGemmTileTraitsINSA_18SM100_TMA_2SM_LOADENSA_14ComposedLayoutINSA_7SwizzleILi3ELi4ELi3EEENSA_18smem_ptr_flag_bitsILi8EEENSY_INSB_IJNSC_ILi128EEENSC_ILi8EEEEEENSB_IJSE_S1E_EEEEEEEvEENS17_INSA_25SM100_TMA_2SM_LOAD_IM2COLENS19_INS1A_ILi1ELi4ELi3EEES1D_NSY_INSB_IJNSC_ILi32EEES1F_EEENSB_IJSE_S1N_EEEEEEEvEEEENS_8epilogue10collective18CollectiveEpilogueINS1U_23Sm100TmaWarpSpecializedILi1ELi1ELi64ELb0ELb0EEEJNSB_IJS1E_SJ_SJ_EEENSB_IJNSY_IS1E_SE_EENSY_ISI_SE_EEEEESL_NSB_IJlNSB_IJSE_lllEEES10_EEESL_S24_NS1U_6fusion15FusionCallbacksIS1Y_NS25_17LinearCombinationISL_fSL_fLNS_15FloatRoundStyleE2EEES1Z_S22_JEEENSA_5SM1004TMEM4LOAD26SM100_TMEM_LOAD_32dp32b64xENSA_13SM90_TMA_LOADENS19_INS1A_ILi2ELi4ELi3EEES1D_NSY_INSB_IJS1F_SI_EEENSB_IJSI_SE_EEEEEEENSA_39AutoVectorizingCopyWithAssumedAlignmentILi128EEENSA_14SM90_TMA_STOREES2K_S2M_S2M_EEEvvEEEEvNT_6ParamsE --------------------------
	.section	.nv.shared._ZN7cutlass13device_kernelINS_4conv6kernel13ConvUniversalINS1_16ConvProblemShapeILNS1_8OperatorE2ELi3EEENS1_10collective14CollectiveConvINS1_47MainloopSm100TmaUmmaWarpSpecializedImplicitGemmILS5_2ELi20ELi3ELi1ELi2EN4cute5tupleIJNSA_1CILi2EEENSC_ILi1EEESE_EEEEENSB_IJNSC_ILi256EEENSB_IJNSC_ILi64EEEEEESJ_EEENS_12float_e4m3_tESL_NSA_8TiledMMAINSA_8MMA_AtomIJNSA_10MMA_TraitsINSA_25SM100_MMA_F8F6F4_2x1SM_SSEJSL_SL_fSH_SI_NSA_17integral_constantINSA_4UMMA5MajorELSS_1EEEST_NSQ_INSR_7ScaleInELSU_0EEESV_EEEEEENSA_6LayoutINSB_IJSE_SE_SE_EEENSB_IJNSC_ILi0EEES10_S10_EEEEENSB_IJNSA_10UnderscoreES13_S13_EEEEENS7_6detail27Sm100ImplicitGemmTileTraitsINSA_18SM100_TMA_2SM_LOADENSA_14ComposedLayoutINSA_7SwizzleILi3ELi4ELi3EEENSA_18smem_ptr_flag_bitsILi8EEENSY_INSB_IJNSC_ILi128EEENSC_ILi8EEEEEENSB_IJSE_S1E_EEEEEEEvEENS17_INSA_25SM100_TMA_2SM_LOAD_IM2COLENS19_INS1A_ILi1ELi4ELi3EEES1D_NSY_INSB_IJNSC_ILi32EEES1F_EEENSB_IJSE_S1N_EEEEEEEvEEEENS_8epilogue10collective18CollectiveEpilogueINS1U_23Sm100TmaWarpSpecializedILi1ELi1ELi64ELb0ELb0EEEJNSB_IJS1E_SJ_SJ_EEENSB_IJNSY_IS1E_SE_EENSY_ISI_SE_EEEEESL_NSB_IJlNSB_IJSE_lllEEES10_EEESL_S24_NS1U_6fusion15FusionCallbacksIS1Y_NS25_17LinearCombinationISL_fSL_fLNS_15FloatRoundStyleE2EEES1Z_S22_JEEENSA_5SM1004TMEM4LOAD26SM100_TMEM_LOAD_32dp32b64xENSA_13SM90_TMA_LOADENS19_INS1A_ILi2ELi4ELi3EEES1D_NSY_INSB_IJS1F_SI_EEENSB_IJSI_SE_EEEEEEENSA_39AutoVectorizingCopyWithAssumedAlignmentILi128EEENSA_14SM90_TMA_STOREES2K_S2M_S2M_EEEvvEEEEvNT_6ParamsE,"aw",@nobits
	.sectionflags	@""
	.align	16
	.zero		1024


//--------------------- .nv.shared.reserved.0     --------------------------
	.section	.nv.shared.reserved.0,"aw",@nobits
	.weak		__nv_reservedSMEM_offset_0_alias
	.size		__nv_reservedSMEM_offset_0_alias, 0, 64
	.other		__nv_reservedSMEM_offset_0_alias,@"STO_CUDA_RESERVED_SHARED STV_DEFAULT"
__nv_reservedSMEM_offset_0_alias:
	.zero		0
.nv.shared.reserved.0:
	.zero		64
	.weak		__nv_reservedSMEM_tcgen05_partition
	.type		__nv_reservedSMEM_tcgen05_partition,@object
	.size		__nv_reservedSMEM_tcgen05_partition,(.L_0 - __nv_reservedSMEM_tcgen05_partition)
__nv_reservedSMEM_tcgen05_partition:
	.zero		32
.L_0:


//--------------------- .nv.global                --------------------------
	.section	.nv.global,"aw",@nobits
.nv.global:
	.type		_ZN39_INTERNAL_29d066d8_4_k_cu_ab416106_42604cute1_E,@object
	.size		_ZN39_INTERNAL_29d066d8_4_k_cu_ab416106_42604cute1_E,(_ZN39_INTERNAL_29d066d8_4_k_cu_ab416106_42604cuda3std3__45__cpo6cbeginE - _ZN39_INTERNAL_29d066d8_4_k_cu_ab416106_42604cute1_E)
_ZN39_INTERNAL_29d066d8_4_k_cu_ab416106_42604cute1_E:
	.zero		1
	.type		_ZN39_INTERNAL_29d066d8_4_k_cu_ab416106_42604cuda3std3__45__cpo6cbeginE,@object
	.size		_ZN39_INTERNAL_29d066d8_4_k_cu_ab416106_42604cuda3std3__45__cpo6cbeginE,(_ZN39_INTERNAL_29d066d8_4_k_cu_ab416106_42604cuda3std3__48in_placeE - _ZN39_INTERNAL_29d066d8_4_k_cu_ab416106_42604cuda3std3__45__cpo6cbeginE)
_ZN39_INTERNAL_29d066d8_4_k_cu_ab416106_42604cuda3std3__45__cpo6cbeginE:
	.zero		1
	.type		_ZN39_INTERNAL_29d066d8_4_k_cu_ab416106_42604cuda3std3__48in_placeE,@object
	.size		_ZN39_INTERNAL_29d066d8_4_k_cu_ab416106_42604cuda3std3__48in_placeE,(_ZN39_INTERNAL_29d066d8_4_k_cu_ab416106_42604cuda3std6ranges3__45__cpo9iter_moveE - _ZN39_INTERNAL_29d066d8_4_k_cu_ab416106_42604cuda3std3__48in_placeE)
_ZN39_INTERNAL_29d066d8_4_k_cu_ab416106_42604cuda3std3__48in_placeE:
	.zero		1
	.type		_ZN39_INTERNAL_29d066d8_4_k_cu_ab416106_42604cuda3std6ranges3__45__cpo9iter_moveE,@object
	.size		_ZN39_INTERNAL_29d066d8_4_k_cu_ab416106_42604cuda3std6ranges3__45__cpo9iter_moveE,(_ZN39_INTERNAL_29d066d8_4_k_cu_ab416106_42604cuda3std3__45__cpo5beginE - _ZN39_INTERNAL_29d066d8_4_k_cu_ab416106_42604cuda3std6ranges3__45__cpo9iter_moveE)
_ZN39_INTERNAL_29d066d8_4_k_cu_ab416106_42604cuda3std6ranges3__45__cpo9iter_moveE:
	.zero		1
	.type		_ZN39_INTERNAL_29d066d8_4_k_cu_ab416106_42604cuda3std3__45__cpo5beginE,@object
	.size		_ZN39_INTERNAL_29d066d8_4_k_cu_ab416106_42604cuda3std3__45__cpo5beginE,(_ZN39_INTERNAL_29d066d8_4_k_cu_ab416106_42604cuda3std3__441_GLOBAL__N__29d066d8_4_k_cu_ab416106_42606ignoreE - _ZN39_INTERNAL_29d066d8_4_k_cu_ab416106_42604cuda3std3__45__cpo5beginE)
_ZN39_INTERNAL_29d066d8_4_k_cu_ab416106_42604cuda3std3__45__cpo5beginE:
	.zero		1
	.type		_ZN39_INTERNAL_29d066d8_4_k_cu_ab416106_42604cuda3std3__441_GLOBAL__N__29d066d8_4_k_cu_ab416106_42606ignoreE,@object
	.size		_ZN39_INTERNAL_29d066d8_4_k_cu_ab416106_42604cuda3std3__441_GLOBAL__N__29d066d8_4_k_cu_ab416106_42606ignoreE,(_ZN39_INTERNAL_29d066d8_4_k_cu_ab416106_42604cute7productE - _ZN39_INTERNAL_29d066d8_4_k_cu_ab416106_42604cuda3std3__441_GLOBAL__N__29d066d8_4_k_cu_ab416106_42606ignoreE)
_ZN39_INTERNAL_29d066d8_4_k_cu_ab416106_42604cuda3std3__441_GLOBAL__N__29d066d8_4_k_cu_ab416106_42606ignoreE:
	.zero		1
	.type		_ZN39_INTERNAL_29d066d8_4_k_cu_ab416106_42604cute7productE,@object
	.size		_ZN39_INTERNAL_29d066d8_4_k_cu_ab416106_42604cute7productE,(_ZN39_INTERNAL_29d066d8_4_k_cu_ab416106_42604cuda3std3__45__cpo3endE - _ZN39_INTERNAL_29d066d8_4_k_cu_ab416106_42604cute7productE)
_ZN39_INTERNAL_29d066d8_4_k_cu_ab416106_42604cute7productE:
	.zero		1
	.type		_ZN39_INTERNAL_29d066d8_4_k_cu_ab416106_42604cuda3std3__45__cpo3endE,@object
	.size		_ZN39_INTERNAL_29d066d8_4_k_cu_ab416106_42604cuda3std3__45__cpo3endE,(_ZN39_INTERNAL_29d066d8_4_k_cu_ab416106_42604cuda3std3__419piecewise_constructE - _ZN39_INTERNAL_29d066d8_4_k_cu_ab416106_42604cuda3std3__45__cpo3endE)
_ZN39_INTERNAL_29d066d8_4_k_cu_ab416106_42604cuda3std3__45__cpo3endE:
	.zero		1
	.type		_ZN39_INTERNAL_29d066d8_4_k_cu_ab416106_42604cuda3std3__419piecewise_constructE,@object
	.size		_ZN39_INTERNAL_29d066d8_4_k_cu_ab416106_42604cuda3std3__419piecewise_constructE,(_ZN39_INTERNAL_29d066d8_4_k_cu_ab416106_42604cuda3std3__45__cpo4cendE - _ZN39_INTERNAL_29d066d8_4_k_cu_ab416106_42604cuda3std3__419piecewise_constructE)
_ZN39_INTERNAL_29d066d8_4_k_cu_ab416106_42604cuda3std3__419piecewise_constructE:
	.zero		1
	.type		_ZN39_INTERNAL_29d066d8_4_k_cu_ab416106_42604cuda3std3__45__cpo4cendE,@object
	.size		_ZN39_INTERNAL_29d066d8_4_k_cu_ab416106_42604cuda3std3__45__cpo4cendE,(_ZN39_INTERNAL_29d066d8_4_k_cu_ab416106_42604cuda3std6ranges3__45__cpo4swapE - _ZN39_INTERNAL_29d066d8_4_k_cu_ab416106_42604cuda3std3__45__cpo4cendE)
_ZN39_INTERNAL_29d066d8_4_k_cu_ab416106_42604cuda3std3__45__cpo4cendE:
	.zero		1
	.type		_ZN39_INTERNAL_29d066d8_4_k_cu_ab416106_42604cuda3std6ranges3__45__cpo4swapE,@object
	.size		_ZN39_INTERNAL_29d066d8_4_k_cu_ab416106_42604cuda3std6ranges3__45__cpo4swapE,(.L_10 - _ZN39_INTERNAL_29d066d8_4_k_cu_ab416106_42604cuda3std6ranges3__45__cpo4swapE)
_ZN39_INTERNAL_29d066d8_4_k_cu_ab416106_42604cuda3std6ranges3__45__cpo4swapE:
	.zero		1
.L_10:


//--------------------- .nv.constant0._ZN7cutlass13device_kernelINS_4conv6kernel13ConvUniversalINS1_16ConvProblemShapeILNS1_8OperatorE2ELi3EEENS1_10collective14CollectiveConvINS1_47MainloopSm100TmaUmmaWarpSpecializedImplicitGemmILS5_2ELi20ELi3ELi1ELi2EN4cute5tupleIJNSA_1CILi2EEENSC_ILi1EEESE_EEEEENSB_IJNSC_ILi256EEENSB_IJNSC_ILi64EEEEEESJ_EEENS_12float_e4m3_tESL_NSA_8TiledMMAINSA_8MMA_AtomIJNSA_10MMA_TraitsINSA_25SM100_MMA_F8F6F4_2x1SM_SSEJSL_SL_fSH_SI_NSA_17integral_constantINSA_4UMMA5MajorELSS_1EEEST_NSQ_INSR_7ScaleInELSU_0EEESV_EEEEEENSA_6LayoutINSB_IJSE_SE_SE_EEENSB_IJNSC_ILi0EEES10_S10_EEEEENSB_IJNSA_10UnderscoreES13_S13_EEEEENS7_6detail27Sm100ImplicitGemmTileTraitsINSA_18SM100_TMA_2SM_LOADENSA_14ComposedLayoutINSA_7SwizzleILi3ELi4ELi3EEENSA_18smem_ptr_flag_bitsILi8EEENSY_INSB_IJNSC_ILi128EEENSC_ILi8EEEEEENSB_IJSE_S1E_EEEEEEEvEENS17_INSA_25SM100_TMA_2SM_LOAD_IM2COLENS19_INS1A_ILi1ELi4ELi3EEES1D_NSY_INSB_IJNSC_ILi32EEES1F_EEENSB_IJSE_S1N_EEEEEEEvEEEENS_8epilogue10collective18CollectiveEpilogueINS1U_23Sm100TmaWarpSpecializedILi1ELi1ELi64ELb0ELb0EEEJNSB_IJS1E_SJ_SJ_EEENSB_IJNSY_IS1E_SE_EENSY_ISI_SE_EEEEESL_NSB_IJlNSB_IJSE_lllEEES10_EEESL_S24_NS1U_6fusion15FusionCallbacksIS1Y_NS25_17LinearCombinationISL_fSL_fLNS_15FloatRoundStyleE2EEES1Z_S22_JEEENSA_5SM1004TMEM4LOAD26SM100_TMEM_LOAD_32dp32b64xENSA_13SM90_TMA_LOADENS19_INS1A_ILi2ELi4ELi3EEES1D_NSY_INSB_IJS1F_SI_EEENSB_IJSI_SE_EEEEEEENSA_39AutoVectorizingCopyWithAssumedAlignmentILi128EEENSA_14SM90_TMA_STOREES2K_S2M_S2M_EEEvvEEEEvNT_6ParamsE --------------------------
	.section	.nv.constant0._ZN7cutlass13device_kernelINS_4conv6kernel13ConvUniversalINS1_16ConvProblemShapeILNS1_8OperatorE2ELi3EEENS1_10collective14CollectiveConvINS1_47MainloopSm100TmaUmmaWarpSpecializedImplicitGemmILS5_2ELi20ELi3ELi1ELi2EN4cute5tupleIJNSA_1CILi2EEENSC_ILi1EEESE_EEEEENSB_IJNSC_ILi256EEENSB_IJNSC_ILi64EEEEEESJ_EEENS_12float_e4m3_tESL_NSA_8TiledMMAINSA_8MMA_AtomIJNSA_10MMA_TraitsINSA_25SM100_MMA_F8F6F4_2x1SM_SSEJSL_SL_fSH_SI_NSA_17integral_constantINSA_4UMMA5MajorELSS_1EEEST_NSQ_INSR_7ScaleInELSU_0EEESV_EEEEEENSA_6LayoutINSB_IJSE_SE_SE_EEENSB_IJNSC_ILi0EEES10_S10_EEEEENSB_IJNSA_10UnderscoreES13_S13_EEEEENS7_6detail27Sm100ImplicitGemmTileTraitsINSA_18SM100_TMA_2SM_LOADENSA_14ComposedLayoutINSA_7SwizzleILi3ELi4ELi3EEENSA_18smem_ptr_flag_bitsILi8EEENSY_INSB_IJNSC_ILi128EEENSC_ILi8EEEEEENSB_IJSE_S1E_EEEEEEEvEENS17_INSA_25SM100_TMA_2SM_LOAD_IM2COLENS19_INS1A_ILi1ELi4ELi3EEES1D_NSY_INSB_IJNSC_ILi32EEES1F_EEENSB_IJSE_S1N_EEEEEEEvEEEENS_8epilogue10collective18CollectiveEpilogueINS1U_23Sm100TmaWarpSpecializedILi1ELi1ELi64ELb0ELb0EEEJNSB_IJS1E_SJ_SJ_EEENSB_IJNSY_IS1E_SE_EENSY_ISI_SE_EEEEESL_NSB_IJlNSB_IJSE_lllEEES10_EEESL_S24_NS1U_6fusion15FusionCallbacksIS1Y_NS25_17LinearCombinationISL_fSL_fLNS_15FloatRoundStyleE2EEES1Z_S22_JEEENSA_5SM1004TMEM4LOAD26SM100_TMEM_LOAD_32dp32b64xENSA_13SM90_TMA_LOADENS19_INS1A_ILi2ELi4ELi3EEES1D_NSY_INSB_IJS1F_SI_EEENSB_IJSI_SE_EEEEEEENSA_39AutoVectorizingCopyWithAssumedAlignmentILi128EEENSA_14SM90_TMA_STOREES2K_S2M_S2M_EEEvvEEEEvNT_6ParamsE,"a",@progbits
	.sectionflags	@""
	.align	4
.nv.constant0._ZN7cutlass13device_kernelINS_4conv6kernel13ConvUniversalINS1_16ConvProblemShapeILNS1_8OperatorE2ELi3EEENS1_10collective14CollectiveConvINS1_47MainloopSm100TmaUmmaWarpSpecializedImplicitGemmILS5_2ELi20ELi3ELi1ELi2EN4cute5tupleIJNSA_1CILi2EEENSC_ILi1EEESE_EEEEENSB_IJNSC_ILi256EEENSB_IJNSC_ILi64EEEEEESJ_EEENS_12float_e4m3_tESL_NSA_8TiledMMAINSA_8MMA_AtomIJNSA_10MMA_TraitsINSA_25SM100_MMA_F8F6F4_2x1SM_SSEJSL_SL_fSH_SI_NSA_17integral_constantINSA_4UMMA5MajorELSS_1EEEST_NSQ_INSR_7ScaleInELSU_0EEESV_EEEEEENSA_6LayoutINSB_IJSE_SE_SE_EEENSB_IJNSC_ILi0EEES10_S10_EEEEENSB_IJNSA_10UnderscoreES13_S13_EEEEENS7_6detail27Sm100ImplicitGemmTileTraitsINSA_18SM100_TMA_2SM_LOADENSA_14ComposedLayoutINSA_7SwizzleILi3ELi4ELi3EEENSA_18smem_ptr_flag_bitsILi8EEENSY_INSB_IJNSC_ILi128EEENSC_ILi8EEEEEENSB_IJSE_S1E_EEEEEEEvEENS17_INSA_25SM100_TMA_2SM_LOAD_IM2COLENS19_INS1A_ILi1ELi4ELi3EEES1D_NSY_INSB_IJNSC_ILi32EEES1F_EEENSB_IJSE_S1N_EEEEEEEvEEEENS_8epilogue10collective18CollectiveEpilogueINS1U_23Sm100TmaWarpSpecializedILi1ELi1ELi64ELb0ELb0EEEJNSB_IJS1E_SJ_SJ_EEENSB_IJNSY_IS1E_SE_EENSY_ISI_SE_EEEEESL_NSB_IJlNSB_IJSE_lllEEES10_EEESL_S24_NS1U_6fusion15FusionCallbacksIS1Y_NS25_17LinearCombinationISL_fSL_fLNS_15FloatRoundStyleE2EEES1Z_S22_JEEENSA_5SM1004TMEM4LOAD26SM100_TMEM_LOAD_32dp32b64xENSA_13SM90_TMA_LOADENS19_INS1A_ILi2ELi4ELi3EEES1D_NSY_INSB_IJS1F_SI_EEENSB_IJSI_SE_EEEEEEENSA_39AutoVectorizingCopyWithAssumedAlignmentILi128EEENSA_14SM90_TMA_STOREES2K_S2M_S2M_EEEvvEEEEvNT_6ParamsE:
	.zero		3200


//--------------------- SYMBOLS --------------------------

	.type		.nv.reservedSmem.offset0,@object
	.size		.nv.reservedSmem.offset0,0x4
	.type		.nv.reservedSmem.cap,@object
	.size		.nv.reservedSmem.cap,0x4
	.type		__assertfail,@function
